	.target	sm_100a

	.elftype	@"ET_EXEC"


//--------------------- .note.nv.tkinfo           --------------------------
	.section	.note.nv.tkinfo,"",@"SHT_NOTE"
	.sectionflags	@"SHF_NOTE_NV_TKINFO"
	.tkinfo
        /*0018*/ 	.word	0x00000002
        /*0030*/ 	.string	""
        /*0030*/ 	.string	"ptxas"
        /*0030*/ 	.string	"Cuda compilation tools, release 13.0, V13.0.88"
        /*0030*/ 	.string	"Build cuda_13.0.r13.0/compiler.36424714_0"
        /*0030*/ 	.string	"-arch sm_100a -m 64 "



//--------------------- .note.nv.cuinfo           --------------------------
	.section	.note.nv.cuinfo,"",@"SHT_NOTE"
	.sectionflags	@"SHF_NOTE_NV_CUINFO"
        /*0018*/ 	.short	0x0002
        /*001a*/ 	.short	0x0064
        /*001c*/ 	.short	0x0082
	.zero		2


//--------------------- .nv.info                  --------------------------
	.section	.nv.info,"",@"SHT_CUDA_INFO"
	.align	4


	//----- nvinfo : EIATTR_REGCOUNT
	.align		4
        /*0000*/ 	.byte	0x04, 0x2f
        /*0002*/ 	.short	(.L_19 - .L_18)
	.align		4
.L_18:
        /*0004*/ 	.word	index@(_ZN7cutlass13device_kernelINS_4gemm6kernel13GemmUniversalIN4cute5tupleIJiiiiEEENS1_10collective13CollectiveMmaINS1_35MainloopSm100TmaUmmaWarpSpecializedILi7ELi2ELi4ENS5_IJNS4_1CILi1EEESB_SB_EEEEENS5_IJNSA_ILi128EEENSA_ILi80EEENSA_ILi64EEEEEENS_10bfloat16_tENS5_IJlSB_lEEESI_SJ_NS4_8TiledMMAINS4_8MMA_AtomIJNS4_20SM100_MMA_F16BF16_SSISI_SI_fLi128ELi80ELNS4_4UMMA5MajorE0ELSO_0ELNSN_7ScaleInE0ELSP_0EEEEEENS4_6LayoutISC_NS5_IJNSA_ILi0EEEST_ST_EEEEENS5_IJNS4_10UnderscoreESW_SW_EEEEENS4_13SM90_TMA_LOADENS4_14ComposedLayoutINS4_7SwizzleILi3ELi4ELi3EEENS4_18smem_ptr_flag_bitsILi16EEENSS_INS5_IJNSA_ILi8EEESG_EEENS5_IJSG_SB_EEEEEEEvNS4_8identityESZ_S19_vS1A_EENS_8epilogue10collective18CollectiveEpilogueINS1C_23Sm100TmaWarpSpecializedILi2ELi1ELi80ELb1ELb0EEEJSH_NS5_IJNSS_ISE_SB_EENSS_ISF_SB_EEEEESI_SJ_SI_SJ_NS1C_6fusion15FusionCallbacksIS1G_NS1K_17LinearCombinationISI_fSI_fLNS_15FloatRoundStyleE2EEESH_S1J_JEEENS4_5SM1004TMEM4LOAD26SM100_TMEM_LOAD_32dp32b16xESZ_NS10_INS11_ILi1ELi4ELi3EEES14_NSS_INS5_IJS15_NSA_ILi16EEEEEENS5_IJS1V_SB_EEEEEEENS4_39AutoVectorizingCopyWithAssumedAlignmentILi128EEENS4_14SM90_TMA_STOREES1Z_S21_S21_EEEvvEEEEvNT_6ParamsE)
        /*0008*/ 	.word	0x000000e2


	//----- nvinfo : EIATTR_FRAME_SIZE
	.align		4
.L_19:
        /*000c*/ 	.byte	0x04, 0x11
        /*000e*/ 	.short	(.L_21 - .L_20)
	.align		4
.L_20:
        /*0010*/ 	.word	index@($__internal_2_$__cuda_sm10x_tcgen05_guardrail_trap_unallocated_columns_being_dealloced)
        /*0014*/ 	.word	0x00000000


	//----- nvinfo : EIATTR_FRAME_SIZE
	.align		4
.L_21:
        /*0018*/ 	.byte	0x04, 0x11
        /*001a*/ 	.short	(.L_23 - .L_22)
	.align		4
.L_22:
        /*001c*/ 	.word	index@($__internal_1_$__cuda_sm10x_tcgen05_guardrail_trap_phase_invalid_during_alloc)
        /*0020*/ 	.word	0x00000000


	//----- nvinfo : EIATTR_FRAME_SIZE
	.align		4
.L_23:
        /*0024*/ 	.byte	0x04, 0x11
        /*0026*/ 	.short	(.L_25 - .L_24)
	.align		4
.L_24:
        /*0028*/ 	.word	index@($__internal_0_$__cuda_sm10x_tcgen05_guardrail_trap_col_being_dealloced_not_returned_by_alloc)
        /*002c*/ 	.word	0x00000000


	//----- nvinfo : EIATTR_FRAME_SIZE
	.align		4
.L_25:
        /*0030*/ 	.byte	0x04, 0x11
        /*0032*/ 	.short	(.L_27 - .L_26)
	.align		4
.L_26:
        /*0034*/ 	.word	index@(_ZN7cutlass13device_kernelINS_4gemm6kernel13GemmUniversalIN4cute5tupleIJiiiiEEENS1_10collective13CollectiveMmaINS1_35MainloopSm100TmaUmmaWarpSpecializedILi7ELi2ELi4ENS5_IJNS4_1CILi1EEESB_SB_EEEEENS5_IJNSA_ILi128EEENSA_ILi80EEENSA_ILi64EEEEEENS_10bfloat16_tENS5_IJlSB_lEEESI_SJ_NS4_8TiledMMAINS4_8MMA_AtomIJNS4_20SM100_MMA_F16BF16_SSISI_SI_fLi128ELi80ELNS4_4UMMA5MajorE0ELSO_0ELNSN_7ScaleInE0ELSP_0EEEEEENS4_6LayoutISC_NS5_IJNSA_ILi0EEEST_ST_EEEEENS5_IJNS4_10UnderscoreESW_SW_EEEEENS4_13SM90_TMA_LOADENS4_14ComposedLayoutINS4_7SwizzleILi3ELi4ELi3EEENS4_18smem_ptr_flag_bitsILi16EEENSS_INS5_IJNSA_ILi8EEESG_EEENS5_IJSG_SB_EEEEEEEvNS4_8identityESZ_S19_vS1A_EENS_8epilogue10collective18CollectiveEpilogueINS1C_23Sm100TmaWarpSpecializedILi2ELi1ELi80ELb1ELb0EEEJSH_NS5_IJNSS_ISE_SB_EENSS_ISF_SB_EEEEESI_SJ_SI_SJ_NS1C_6fusion15FusionCallbacksIS1G_NS1K_17LinearCombinationISI_fSI_fLNS_15FloatRoundStyleE2EEESH_S1J_JEEENS4_5SM1004TMEM4LOAD26SM100_TMEM_LOAD_32dp32b16xESZ_NS10_INS11_ILi1ELi4ELi3EEES14_NSS_INS5_IJS15_NSA_ILi16EEEEEENS5_IJS1V_SB_EEEEEEENS4_39AutoVectorizingCopyWithAssumedAlignmentILi128EEENS4_14SM90_TMA_STOREES1Z_S21_S21_EEEvvEEEEvNT_6ParamsE)
        /*0038*/ 	.word	0x00000000


	//----- nvinfo : EIATTR_MIN_STACK_SIZE
	.align		4
.L_27:
        /*003c*/ 	.byte	0x04, 0x12
        /*003e*/ 	.short	(.L_29 - .L_28)
	.align		4
.L_28:
        /*0040*/ 	.word	index@(_ZN7cutlass13device_kernelINS_4gemm6kernel13GemmUniversalIN4cute5tupleIJiiiiEEENS1_10collective13CollectiveMmaINS1_35MainloopSm100TmaUmmaWarpSpecializedILi7ELi2ELi4ENS5_IJNS4_1CILi1EEESB_SB_EEEEENS5_IJNSA_ILi128EEENSA_ILi80EEENSA_ILi64EEEEEENS_10bfloat16_tENS5_IJlSB_lEEESI_SJ_NS4_8TiledMMAINS4_8MMA_AtomIJNS4_20SM100_MMA_F16BF16_SSISI_SI_fLi128ELi80ELNS4_4UMMA5MajorE0ELSO_0ELNSN_7ScaleInE0ELSP_0EEEEEENS4_6LayoutISC_NS5_IJNSA_ILi0EEEST_ST_EEEEENS5_IJNS4_10UnderscoreESW_SW_EEEEENS4_13SM90_TMA_LOADENS4_14ComposedLayoutINS4_7SwizzleILi3ELi4ELi3EEENS4_18smem_ptr_flag_bitsILi16EEENSS_INS5_IJNSA_ILi8EEESG_EEENS5_IJSG_SB_EEEEEEEvNS4_8identityESZ_S19_vS1A_EENS_8epilogue10collective18CollectiveEpilogueINS1C_23Sm100TmaWarpSpecializedILi2ELi1ELi80ELb1ELb0EEEJSH_NS5_IJNSS_ISE_SB_EENSS_ISF_SB_EEEEESI_SJ_SI_SJ_NS1C_6fusion15FusionCallbacksIS1G_NS1K_17LinearCombinationISI_fSI_fLNS_15FloatRoundStyleE2EEESH_S1J_JEEENS4_5SM1004TMEM4LOAD26SM100_TMEM_LOAD_32dp32b16xESZ_NS10_INS11_ILi1ELi4ELi3EEES14_NSS_INS5_IJS15_NSA_ILi16EEEEEENS5_IJS1V_SB_EEEEEEENS4_39AutoVectorizingCopyWithAssumedAlignmentILi128EEENS4_14SM90_TMA_STOREES1Z_S21_S21_EEEvvEEEEvNT_6ParamsE)
        /*0044*/ 	.word	0x00000000
.L_29:


//--------------------- .nv.compat                --------------------------
	.section	.nv.compat,"",@"SHT_CUDA_COMPAT_INFO"
	.align	4
        /*0000*/ 	.byte	0x02, 0x09, 0x01, 0x00, 0x02, 0x02, 0x02, 0x00, 0x02, 0x05, 0x05, 0x00, 0x03, 0x07, 0x01, 0x01
        /*0010*/ 	.byte	0x02, 0x03, 0x01, 0x00, 0x02, 0x06, 0x01, 0x00, 0x04, 0x0b, 0x08, 0x00, 0x09, 0x00, 0x00, 0x00
        /*0020*/ 	.byte	0x00, 0x00, 0x00, 0x00


//--------------------- .nv.info._ZN7cutlass13device_kernelINS_4gemm6kernel13GemmUniversalIN4cute5tupleIJiiiiEEENS1_10collective13CollectiveMmaINS1_35MainloopSm100TmaUmmaWarpSpecializedILi7ELi2ELi4ENS5_IJNS4_1CILi1EEESB_SB_EEEEENS5_IJNSA_ILi128EEENSA_ILi80EEENSA_ILi64EEEEEENS_10bfloat16_tENS5_IJlSB_lEEESI_SJ_NS4_8TiledMMAINS4_8MMA_AtomIJNS4_20SM100_MMA_F16BF16_SSISI_SI_fLi128ELi80ELNS4_4UMMA5MajorE0ELSO_0ELNSN_7ScaleInE0ELSP_0EEEEEENS4_6LayoutISC_NS5_IJNSA_ILi0EEEST_ST_EEEEENS5_IJNS4_10UnderscoreESW_SW_EEEEENS4_13SM90_TMA_LOADENS4_14ComposedLayoutINS4_7SwizzleILi3ELi4ELi3EEENS4_18smem_ptr_flag_bitsILi16EEENSS_INS5_IJNSA_ILi8EEESG_EEENS5_IJSG_SB_EEEEEEEvNS4_8identityESZ_S19_vS1A_EENS_8epilogue10collective18CollectiveEpilogueINS1C_23Sm100TmaWarpSpecializedILi2ELi1ELi80ELb1ELb0EEEJSH_NS5_IJNSS_ISE_SB_EENSS_ISF_SB_EEEEESI_SJ_SI_SJ_NS1C_6fusion15FusionCallbacksIS1G_NS1K_17LinearCombinationISI_fSI_fLNS_15FloatRoundStyleE2EEESH_S1J_JEEENS4_5SM1004TMEM4LOAD26SM100_TMEM_LOAD_32dp32b16xESZ_NS10_INS11_ILi1ELi4ELi3EEES14_NSS_INS5_IJS15_NSA_ILi16EEEEEENS5_IJS1V_SB_EEEEEEENS4_39AutoVectorizingCopyWithAssumedAlignmentILi128EEENS4_14SM90_TMA_STOREES1Z_S21_S21_EEEvvEEEEvNT_6ParamsE --------------------------
	.section	.nv.info._ZN7cutlass13device_kernelINS_4gemm6kernel13GemmUniversalIN4cute5tupleIJiiiiEEENS1_10collective13CollectiveMmaINS1_35MainloopSm100TmaUmmaWarpSpecializedILi7ELi2ELi4ENS5_IJNS4_1CILi1EEESB_SB_EEEEENS5_IJNSA_ILi128EEENSA_ILi80EEENSA_ILi64EEEEEENS_10bfloat16_tENS5_IJlSB_lEEESI_SJ_NS4_8TiledMMAINS4_8MMA_AtomIJNS4_20SM100_MMA_F16BF16_SSISI_SI_fLi128ELi80ELNS4_4UMMA5MajorE0ELSO_0ELNSN_7ScaleInE0ELSP_0EEEEEENS4_6LayoutISC_NS5_IJNSA_ILi0EEEST_ST_EEEEENS5_IJNS4_10UnderscoreESW_SW_EEEEENS4_13SM90_TMA_LOADENS4_14ComposedLayoutINS4_7SwizzleILi3ELi4ELi3EEENS4_18smem_ptr_flag_bitsILi16EEENSS_INS5_IJNSA_ILi8EEESG_EEENS5_IJSG_SB_EEEEEEEvNS4_8identityESZ_S19_vS1A_EENS_8epilogue10collective18CollectiveEpilogueINS1C_23Sm100TmaWarpSpecializedILi2ELi1ELi80ELb1ELb0EEEJSH_NS5_IJNSS_ISE_SB_EENSS_ISF_SB_EEEEESI_SJ_SI_SJ_NS1C_6fusion15FusionCallbacksIS1G_NS1K_17LinearCombinationISI_fSI_fLNS_15FloatRoundStyleE2EEESH_S1J_JEEENS4_5SM1004TMEM4LOAD26SM100_TMEM_LOAD_32dp32b16xESZ_NS10_INS11_ILi1ELi4ELi3EEES14_NSS_INS5_IJS15_NSA_ILi16EEEEEENS5_IJS1V_SB_EEEEEEENS4_39AutoVectorizingCopyWithAssumedAlignmentILi128EEENS4_14SM90_TMA_STOREES1Z_S21_S21_EEEvvEEEEvNT_6ParamsE,"",@"SHT_CUDA_INFO"
	.sectionflags	@""
	.align	4


	//----- nvinfo : EIATTR_CUDA_API_VERSION
	.align		4
        /*0000*/ 	.byte	0x04, 0x37
        /*0002*/ 	.short	(.L_31 - .L_30)
.L_30:
        /*0004*/ 	.word	0x00000082


	//----- nvinfo : EIATTR_KPARAM_INFO
	.align		4
.L_31:
        /*0008*/ 	.byte	0x04, 0x17
        /*000a*/ 	.short	(.L_33 - .L_32)
.L_32:
        /*000c*/ 	.word	0x00000000
        /*0010*/ 	.short	0x0000
        /*0012*/ 	.short	0x0000
        /*0014*/ 	.byte	0x00, 0xf0, 0x01, 0x20


	//----- nvinfo : EIATTR_AT_ENTRY_FRAGMENTS
	.align		4
.L_33:
        /*0018*/ 	.byte	0x04, 0x4f
        /*001a*/ 	.short	(.L_35 - .L_34)


	//   ....[0]....
.L_34:
        /*001c*/ 	.word	0x00000006


	//----- nvinfo : EIATTR_RESERVED_SMEM_USED
	.align		4
.L_35:
        /*0020*/ 	.byte	0x01, 0x41
	.zero		2


	//----- nvinfo : EIATTR_SPARSE_MMA_MASK
	.align		4
        /*0024*/ 	.byte	0x03, 0x50
        /*0026*/ 	.short	0x0000


	//----- nvinfo : EIATTR_TCGEN05_1CTA_USED
	.align		4
        /*0028*/ 	.byte	0x01, 0x51
	.zero		2


	//----- nvinfo : EIATTR_MAXREG_COUNT
	.align		4
        /*002c*/ 	.byte	0x03, 0x1b
        /*002e*/ 	.short	0x00ff


	//----- nvinfo : EIATTR_NUM_BARRIERS
	.align		4
        /*0030*/ 	.byte	0x02, 0x4c
        /*0032*/ 	.byte	0x07
	.zero		1


	//----- nvinfo : EIATTR_EXTERNS
	.align		4
        /*0034*/ 	.byte	0x04, 0x0f
        /*0036*/ 	.short	(.L_37 - .L_36)


	//   ....[0]....
	.align		4
.L_36:
        /*0038*/ 	.word	index@(__assertfail)


	//----- nvinfo : EIATTR_MERCURY_ISA_VERSION
	.align		4
.L_37:
        /*003c*/ 	.byte	0x03, 0x5f
        /*003e*/ 	.short	0x0101


	//----- nvinfo : EIATTR_INT_WARP_WIDE_INSTR_OFFSETS
	.align		4
        /*0040*/ 	.byte	0x04, 0x31
        /*0042*/ 	.short	(.L_39 - .L_38)


	//   ....[0]....
.L_38:
        /*0044*/ 	.word	0x00001e10


	//   ....[1]....
        /*0048*/ 	.word	0x00003a10


	//   ....[2]....
        /*004c*/ 	.word	0x00003a30


	//   ....[3]....
        /*0050*/ 	.word	0x00003a60


	//   ....[4]....
        /*0054*/ 	.word	0x000044e0


	//   ....[5]....
        /*0058*/ 	.word	0x000044f0


	//   ....[6]....
        /*005c*/ 	.word	0x00004520


	//   ....[7]....
        /*0060*/ 	.word	0x00004550


	//   ....[8]....
        /*0064*/ 	.word	0x000046e0


	//   ....[9]....
        /*0068*/ 	.word	0x00004710


	//----- nvinfo : EIATTR_COOP_GROUP_MASK_REGIDS
	.align		4
.L_39:
        /*006c*/ 	.byte	0x04, 0x29
        /*006e*/ 	.short	(.L_41 - .L_40)


	//   ....[0]....
.L_40:
        /*0070*/ 	.word	0xffffffff


	//   ....[1]....
        /*0074*/ 	.word	0xffffffff


	//   ....[2]....
        /*0078*/ 	.word	0xffffffff


	//   ....[3]....
        /*007c*/ 	.word	0xffffffff


	//   ....[4]....
        /*0080*/ 	.word	0xffffffff


	//   ....[5]....
        /*0084*/ 	.word	0xffffffff


	//   ....[6]....
        /*0088*/ 	.word	0xffffffff


	//   ....[7]....
        /*008c*/ 	.word	0xffffffff


	//   ....[8]....
        /*0090*/ 	.word	0xffffffff


	//   ....[9]....
        /*0094*/ 	.word	0xffffffff


	//   ....[10]....
        /*0098*/ 	.word	0xffffffff


	//   ....[11]....
        /*009c*/ 	.word	0xffffffff


	//   ....[12]....
        /*00a0*/ 	.word	0xffffffff


	//----- nvinfo : EIATTR_COOP_GROUP_INSTR_OFFSETS
	.align		4
.L_41:
        /*00a4*/ 	.byte	0x04, 0x28
        /*00a6*/ 	.short	(.L_43 - .L_42)


	//   ....[0]....
.L_42:
        /*00a8*/ 	.word	0x00000090


	//   ....[1]....
        /*00ac*/ 	.word	0x000004d0


	//   ....[2]....
        /*00b0*/ 	.word	0x000006a0


	//   ....[3]....
        /*00b4*/ 	.word	0x00000800


	//   ....[4]....
        /*00b8*/ 	.word	0x00000900


	//   ....[5]....
        /*00bc*/ 	.word	0x00000a70


	//   ....[6]....
        /*00c0*/ 	.word	0x00000c10


	//   ....[7]....
        /*00c4*/ 	.word	0x00001cf0


	//   ....[8]....
        /*00c8*/ 	.word	0x00002c80


	//   ....[9]....
        /*00cc*/ 	.word	0x00002e90


	//   ....[10]....
        /*00d0*/ 	.word	0x00002ec0


	//   ....[11]....
        /*00d4*/ 	.word	0x000038f0


	//   ....[12]....
        /*00d8*/ 	.word	0x00003b20


	//----- nvinfo : EIATTR_VRC_CTA_INIT_COUNT
	.align		4
.L_43:
        /*00dc*/ 	.byte	0x02, 0x4a
        /*00de*/ 	.byte	0x80
	.zero		1


	//----- nvinfo : EIATTR_SYSCALL_OFFSETS
	.align		4
        /*00e0*/ 	.byte	0x04, 0x46
        /*00e2*/ 	.short	(.L_45 - .L_44)


	//   ....[0]....
.L_44:
        /*00e4*/ 	.word	0x000051d0


	//   ....[1]....
        /*00e8*/ 	.word	0x000052c0


	//   ....[2]....
        /*00ec*/ 	.word	0x00005c30


	//   ....[3]....
        /*00f0*/ 	.word	0x00005da0


	//   ....[4]....
        /*00f4*/ 	.word	0x00005f10


	//   ....[5]....
        /*00f8*/ 	.word	0x00006080


	//   ....[6]....
        /*00fc*/ 	.word	0x000061f0


	//----- nvinfo : EIATTR_MBARRIER_INSTR_OFFSETS
	.align		4
.L_45:
        /*0100*/ 	.byte	0x04, 0x39
        /*0102*/ 	.short	(.L_47 - .L_46)


	//   ....[0]....
.L_46:
        /*0104*/ 	.word	0x000005b0
        /*0108*/ 	.word	0x000000ff
        /*010c*/ 	.word	0x00000000
        /*0110*/ 	.short	0x0100
        /*0112*/ 	.byte	0x05
	.zero		1


	//   ....[1]....
        /*0114*/ 	.word	0x000005c0
        /*0118*/ 	.word	0x000000ff
        /*011c*/ 	.word	0x00000038
        /*0120*/ 	.short	0x0100
        /*0122*/ 	.byte	0x05
	.zero		1


	//   ....[2]....
        /*0124*/ 	.word	0x000005d0
        /*0128*/ 	.word	0x000000ff
        /*012c*/ 	.word	0x00000008
        /*0130*/ 	.short	0x0100
        /*0132*/ 	.byte	0x05
	.zero		1


	//   ....[3]....
        /*0134*/ 	.word	0x000005e0
        /*0138*/ 	.word	0x000000ff
        /*013c*/ 	.word	0x00000040
        /*0140*/ 	.short	0x0100
        /*0142*/ 	.byte	0x05
	.zero		1


	//   ....[4]....
        /*0144*/ 	.word	0x000005f0
        /*0148*/ 	.word	0x000000ff
        /*014c*/ 	.word	0x00000010
        /*0150*/ 	.short	0x0100
        /*0152*/ 	.byte	0x05
	.zero		1


	//   ....[5]....
        /*0154*/ 	.word	0x00000600
        /*0158*/ 	.word	0x000000ff
        /*015c*/ 	.word	0x00000048
        /*0160*/ 	.short	0x0100
        /*0162*/ 	.byte	0x05
	.zero		1


	//   ....[6]....
        /*0164*/ 	.word	0x00000610
        /*0168*/ 	.word	0x000000ff
        /*016c*/ 	.word	0x00000018
        /*0170*/ 	.short	0x0100
        /*0172*/ 	.byte	0x05
	.zero		1


	//   ....[7]....
        /*0174*/ 	.word	0x00000620
        /*0178*/ 	.word	0x000000ff
        /*017c*/ 	.word	0x00000050
        /*0180*/ 	.short	0x0100
        /*0182*/ 	.byte	0x05
	.zero		1


	//   ....[8]....
        /*0184*/ 	.word	0x00000630
        /*0188*/ 	.word	0x000000ff
        /*018c*/ 	.word	0x00000020
        /*0190*/ 	.short	0x0100
        /*0192*/ 	.byte	0x05
	.zero		1


	//   ....[9]....
        /*0194*/ 	.word	0x00000640
        /*0198*/ 	.word	0x000000ff
        /*019c*/ 	.word	0x00000058
        /*01a0*/ 	.short	0x0100
        /*01a2*/ 	.byte	0x05
	.zero		1


	//   ....[10]....
        /*01a4*/ 	.word	0x00000650
        /*01a8*/ 	.word	0x000000ff
        /*01ac*/ 	.word	0x00000028
        /*01b0*/ 	.short	0x0100
        /*01b2*/ 	.byte	0x05
	.zero		1


	//   ....[11]....
        /*01b4*/ 	.word	0x00000660
        /*01b8*/ 	.word	0x000000ff
        /*01bc*/ 	.word	0x00000060
        /*01c0*/ 	.short	0x0100
        /*01c2*/ 	.byte	0x05
	.zero		1


	//   ....[12]....
        /*01c4*/ 	.word	0x00000670
        /*01c8*/ 	.word	0x000000ff
        /*01cc*/ 	.word	0x00000030
        /*01d0*/ 	.short	0x0100
        /*01d2*/ 	.byte	0x05
	.zero		1


	//   ....[13]....
        /*01d4*/ 	.word	0x00000680
        /*01d8*/ 	.word	0x000000ff
        /*01dc*/ 	.word	0x00000068
        /*01e0*/ 	.short	0x0100
        /*01e2*/ 	.byte	0x05
	.zero		1


	//   ....[14]....
        /*01e4*/ 	.word	0x000007b0
        /*01e8*/ 	.word	0x000000ff
        /*01ec*/ 	.word	0x00000070
        /*01f0*/ 	.short	0x0100
        /*01f2*/ 	.byte	0x06
	.zero		1


	//   ....[15]....
        /*01f4*/ 	.word	0x000007c0
        /*01f8*/ 	.word	0x000000ff
        /*01fc*/ 	.word	0x00000080
        /*0200*/ 	.short	0x0100
        /*0202*/ 	.byte	0x06
	.zero		1


	//   ....[16]....
        /*0204*/ 	.word	0x000007d0
        /*0208*/ 	.word	0x000000ff
        /*020c*/ 	.word	0x00000078
        /*0210*/ 	.short	0x0100
        /*0212*/ 	.byte	0x06
	.zero		1


	//   ....[17]....
        /*0214*/ 	.word	0x000007e0
        /*0218*/ 	.word	0x000000ff
        /*021c*/ 	.word	0x00000088
        /*0220*/ 	.short	0x0100
        /*0222*/ 	.byte	0x06
	.zero		1


	//   ....[18]....
        /*0224*/ 	.word	0x000008d0
        /*0228*/ 	.word	0x000000ff
        /*022c*/ 	.word	0x00000090
        /*0230*/ 	.short	0x0100
        /*0232*/ 	.byte	0x05
	.zero		1


	//   ....[19]....
        /*0234*/ 	.word	0x000008e0
        /*0238*/ 	.word	0x000000ff
        /*023c*/ 	.word	0x00000098
        /*0240*/ 	.short	0x0100
        /*0242*/ 	.byte	0x05
	.zero		1


	//   ....[20]....
        /*0244*/ 	.word	0x00000a20
        /*0248*/ 	.word	0x000000ff
        /*024c*/ 	.word	0x000000a0
        /*0250*/ 	.short	0x0100
        /*0252*/ 	.byte	0x05
	.zero		1


	//   ....[21]....
        /*0254*/ 	.word	0x00000a30
        /*0258*/ 	.word	0x000000ff
        /*025c*/ 	.word	0x000000b0
        /*0260*/ 	.short	0x0100
        /*0262*/ 	.byte	0x05
	.zero		1


	//   ....[22]....
        /*0264*/ 	.word	0x00000a40
        /*0268*/ 	.word	0x000000ff
        /*026c*/ 	.word	0x000000a8
        /*0270*/ 	.short	0x0100
        /*0272*/ 	.byte	0x05
	.zero		1


	//   ....[23]....
        /*0274*/ 	.word	0x00000a50
        /*0278*/ 	.word	0x000000ff
        /*027c*/ 	.word	0x000000b8
        /*0280*/ 	.short	0x0100
        /*0282*/ 	.byte	0x05
	.zero		1


	//   ....[24]....
        /*0284*/ 	.word	0x00000b80
        /*0288*/ 	.word	0x000000ff
        /*028c*/ 	.word	0x000000c0
        /*0290*/ 	.short	0x0100
        /*0292*/ 	.byte	0x06
	.zero		1


	//   ....[25]....
        /*0294*/ 	.word	0x00000b90
        /*0298*/ 	.word	0x000000ff
        /*029c*/ 	.word	0x000000e0
        /*02a0*/ 	.short	0x0100
        /*02a2*/ 	.byte	0x06
	.zero		1


	//   ....[26]....
        /*02a4*/ 	.word	0x00000ba0
        /*02a8*/ 	.word	0x000000ff
        /*02ac*/ 	.word	0x000000c8
        /*02b0*/ 	.short	0x0100
        /*02b2*/ 	.byte	0x06
	.zero		1


	//   ....[27]....
        /*02b4*/ 	.word	0x00000bb0
        /*02b8*/ 	.word	0x000000ff
        /*02bc*/ 	.word	0x000000e8
        /*02c0*/ 	.short	0x0100
        /*02c2*/ 	.byte	0x06
	.zero		1


	//   ....[28]....
        /*02c4*/ 	.word	0x00000bc0
        /*02c8*/ 	.word	0x000000ff
        /*02cc*/ 	.word	0x000000d0
        /*02d0*/ 	.short	0x0100
        /*02d2*/ 	.byte	0x06
	.zero		1


	//   ....[29]....
        /*02d4*/ 	.word	0x00000bd0
        /*02d8*/ 	.word	0x000000ff
        /*02dc*/ 	.word	0x000000f0
        /*02e0*/ 	.short	0x0100
        /*02e2*/ 	.byte	0x06
	.zero		1


	//   ....[30]....
        /*02e4*/ 	.word	0x00000be0
        /*02e8*/ 	.word	0x000000ff
        /*02ec*/ 	.word	0x000000d8
        /*02f0*/ 	.short	0x0100
        /*02f2*/ 	.byte	0x06
	.zero		1


	//   ....[31]....
        /*02f4*/ 	.word	0x00000bf0
        /*02f8*/ 	.word	0x000000ff
        /*02fc*/ 	.word	0x000000f8
        /*0300*/ 	.short	0x0100
        /*0302*/ 	.byte	0x06
	.zero		1


	//   ....[32]....
        /*0304*/ 	.word	0x00000ce0
        /*0308*/ 	.word	0x000000ff
        /*030c*/ 	.word	0x00000100
        /*0310*/ 	.short	0x0100
        /*0312*/ 	.byte	0x05
	.zero		1


	//   ....[33]....
        /*0314*/ 	.word	0x00000cf0
        /*0318*/ 	.word	0x000000ff
        /*031c*/ 	.word	0x00000110
        /*0320*/ 	.short	0x0100
        /*0322*/ 	.byte	0x05
	.zero		1


	//   ....[34]....
        /*0324*/ 	.word	0x00000d00
        /*0328*/ 	.word	0x000000ff
        /*032c*/ 	.word	0x00000108
        /*0330*/ 	.short	0x0100
        /*0332*/ 	.byte	0x05
	.zero		1


	//   ....[35]....
        /*0334*/ 	.word	0x00000d10
        /*0338*/ 	.word	0x000000ff
        /*033c*/ 	.word	0x00000118
        /*0340*/ 	.short	0x0100
        /*0342*/ 	.byte	0x05
	.zero		1


	//   ....[36]....
        /*0344*/ 	.word	0x000015f0
        /*0348*/ 	.word	0x00000003
        /*034c*/ 	.word	0x00000110
        /*0350*/ 	.short	0x010a
        /*0352*/ 	.byte	0xff
	.zero		1


	//   ....[37]....
        /*0354*/ 	.word	0x00001620
        /*0358*/ 	.word	0x00000003
        /*035c*/ 	.word	0x00000100
        /*0360*/ 	.short	0x0101
        /*0362*/ 	.byte	0xff
	.zero		1


	//   ....[38]....
        /*0364*/ 	.word	0x000016f0
        /*0368*/ 	.word	0x000000ff
        /*036c*/ 	.word	0x00000038
        /*0370*/ 	.short	0x010a
        /*0372*/ 	.byte	0x05
	.zero		1


	//   ....[39]....
        /*0374*/ 	.word	0x00001790
        /*0378*/ 	.word	0x000000ff
        /*037c*/ 	.word	0x00000038
        /*0380*/ 	.short	0x010a
        /*0382*/ 	.byte	0x21
	.zero		1


	//   ....[40]....
        /*0384*/ 	.word	0x000018e0
        /*0388*/ 	.word	0x000000ff
        /*038c*/ 	.word	0x00000038
        /*0390*/ 	.short	0x010a
        /*0392*/ 	.byte	0x08
	.zero		1


	//   ....[41]....
        /*0394*/ 	.word	0x000019f0
        /*0398*/ 	.word	0x000000ff
        /*039c*/ 	.word	0x00000098
        /*03a0*/ 	.short	0x0101
        /*03a2*/ 	.byte	0x04
	.zero		1


	//   ....[42]....
        /*03a4*/ 	.word	0x00001a10
        /*03a8*/ 	.word	0x000000ff
        /*03ac*/ 	.word	0x00000038
        /*03b0*/ 	.short	0x010a
        /*03b2*/ 	.byte	0x05
	.zero		1


	//   ....[43]....
        /*03b4*/ 	.word	0x00001a90
        /*03b8*/ 	.word	0x000000ff
        /*03bc*/ 	.word	0x00000038
        /*03c0*/ 	.short	0x010a
        /*03c2*/ 	.byte	0x11
	.zero		1


	//   ....[44]....
        /*03c4*/ 	.word	0x00001be0
        /*03c8*/ 	.word	0x000000ff
        /*03cc*/ 	.word	0x00000038
        /*03d0*/ 	.short	0x010a
        /*03d2*/ 	.byte	0x08
	.zero		1


	//   ....[45]....
        /*03d4*/ 	.word	0x00001d20
        /*03d8*/ 	.word	0x00000002
        /*03dc*/ 	.word	0x000000a0
        /*03e0*/ 	.short	0x010a
        /*03e2*/ 	.byte	0xff
	.zero		1


	//   ....[46]....
        /*03e4*/ 	.word	0x00001de0
        /*03e8*/ 	.word	0x00000002
        /*03ec*/ 	.word	0x00000000
        /*03f0*/ 	.short	0x0101
        /*03f2*/ 	.byte	0xff
	.zero		1


	//   ....[47]....
        /*03f4*/ 	.word	0x00002340
        /*03f8*/ 	.word	0x000000ff
        /*03fc*/ 	.word	0x00000000
        /*0400*/ 	.short	0x010a
        /*0402*/ 	.byte	0x05
	.zero		1


	//   ....[48]....
        /*0404*/ 	.word	0x000023d0
        /*0408*/ 	.word	0x000000ff
        /*040c*/ 	.word	0x00000000
        /*0410*/ 	.short	0x010a
        /*0412*/ 	.byte	0x05
	.zero		1


	//   ....[49]....
        /*0414*/ 	.word	0x00002460
        /*0418*/ 	.word	0x000000ff
        /*041c*/ 	.word	0x00000000
        /*0420*/ 	.short	0x010a
        /*0422*/ 	.byte	0x05
	.zero		1


	//   ....[50]....
        /*0424*/ 	.word	0x000024f0
        /*0428*/ 	.word	0x000000ff
        /*042c*/ 	.word	0x00000000
        /*0430*/ 	.short	0x010a
        /*0432*/ 	.byte	0x05
	.zero		1


	//   ....[51]....
        /*0434*/ 	.word	0x00002580
        /*0438*/ 	.word	0x000000ff
        /*043c*/ 	.word	0x00000000
        /*0440*/ 	.short	0x010a
        /*0442*/ 	.byte	0x05
	.zero		1


	//   ....[52]....
        /*0444*/ 	.word	0x00002610
        /*0448*/ 	.word	0x000000ff
        /*044c*/ 	.word	0x00000000
        /*0450*/ 	.short	0x010a
        /*0452*/ 	.byte	0x05
	.zero		1


	//   ....[53]....
        /*0454*/ 	.word	0x000026b0
        /*0458*/ 	.word	0x00000000
        /*045c*/ 	.word	0x00000000
        /*0460*/ 	.short	0x010a
        /*0462*/ 	.byte	0xff
	.zero		1


	//   ....[54]....
        /*0464*/ 	.word	0x000027d0
        /*0468*/ 	.word	0x00000000
        /*046c*/ 	.word	0x00000100
        /*0470*/ 	.short	0x010a
        /*0472*/ 	.byte	0xff
	.zero		1


	//   ....[55]....
        /*0474*/ 	.word	0x00002830
        /*0478*/ 	.word	0x00000004
        /*047c*/ 	.word	0x00000000
        /*0480*/ 	.short	0x0101
        /*0482*/ 	.byte	0xff
	.zero		1


	//   ....[56]....
        /*0484*/ 	.word	0x00002850
        /*0488*/ 	.word	0x000000ff
        /*048c*/ 	.word	0x000000b0
        /*0490*/ 	.short	0x010a
        /*0492*/ 	.byte	0x05
	.zero		1


	//   ....[57]....
        /*0494*/ 	.word	0x00002970
        /*0498*/ 	.word	0x00000000
        /*049c*/ 	.word	0x000000a0
        /*04a0*/ 	.short	0x010a
        /*04a2*/ 	.byte	0xff
	.zero		1


	//   ....[58]....
        /*04a4*/ 	.word	0x00002a80
        /*04a8*/ 	.word	0x00000000
        /*04ac*/ 	.word	0x00000000
        /*04b0*/ 	.short	0x0101
        /*04b2*/ 	.byte	0xff
	.zero		1


	//   ....[59]....
        /*04b4*/ 	.word	0x00002b10
        /*04b8*/ 	.word	0x000000ff
        /*04bc*/ 	.word	0x000000b0
        /*04c0*/ 	.short	0x0106
        /*04c2*/ 	.byte	0x05
	.zero		1


	//   ....[60]....
        /*04c4*/ 	.word	0x00002b30
        /*04c8*/ 	.word	0x000000ff
        /*04cc*/ 	.word	0x000000b0
        /*04d0*/ 	.short	0x010a
        /*04d2*/ 	.byte	0x05
	.zero		1


	//   ....[61]....
        /*04d4*/ 	.word	0x00002bc0
        /*04d8*/ 	.word	0x000000ff
        /*04dc*/ 	.word	0x000000b0
        /*04e0*/ 	.short	0x0106
        /*04e2*/ 	.byte	0x04
	.zero		1


	//   ....[62]....
        /*04e4*/ 	.word	0x00002c00
        /*04e8*/ 	.word	0x00000000
        /*04ec*/ 	.word	0x000000b0
        /*04f0*/ 	.short	0x010a
        /*04f2*/ 	.byte	0xff
	.zero		1


	//   ....[63]....
        /*04f4*/ 	.word	0x00003140
        /*04f8*/ 	.word	0x00000000
        /*04fc*/ 	.word	0x000000a0
        /*0500*/ 	.short	0x010a
        /*0502*/ 	.byte	0xff
	.zero		1


	//   ....[64]....
        /*0504*/ 	.word	0x00003250
        /*0508*/ 	.word	0x00000003
        /*050c*/ 	.word	0x00000000
        /*0510*/ 	.short	0x0101
        /*0512*/ 	.byte	0xff
	.zero		1


	//   ....[65]....
        /*0514*/ 	.word	0x00003260
        /*0518*/ 	.word	0x000000ff
        /*051c*/ 	.word	0x00000000
        /*0520*/ 	.short	0x010a
        /*0522*/ 	.byte	0x05
	.zero		1


	//   ....[66]....
        /*0524*/ 	.word	0x00003280
        /*0528*/ 	.word	0x000000ff
        /*052c*/ 	.word	0x000000e0
        /*0530*/ 	.short	0x010a
        /*0532*/ 	.byte	0x0e
	.zero		1


	//   ....[67]....
        /*0534*/ 	.word	0x00003350
        /*0538*/ 	.word	0x000000ff
        /*053c*/ 	.word	0x00000000
        /*0540*/ 	.short	0x010a
        /*0542*/ 	.byte	0x07
	.zero		1


	//   ....[68]....
        /*0544*/ 	.word	0x00003480
        /*0548*/ 	.word	0x000000ff
        /*054c*/ 	.word	0x00000000
        /*0550*/ 	.short	0x010a
        /*0552*/ 	.byte	0x13
	.zero		1


	//   ....[69]....
        /*0554*/ 	.word	0x00003720
        /*0558*/ 	.word	0x000000ff
        /*055c*/ 	.word	0x00000000
        /*0560*/ 	.short	0x010a
        /*0562*/ 	.byte	0x05
	.zero		1


	//   ....[70]....
        /*0564*/ 	.word	0x000037b0
        /*0568*/ 	.word	0x000000ff
        /*056c*/ 	.word	0x00000000
        /*0570*/ 	.short	0x010a
        /*0572*/ 	.byte	0x05
	.zero		1


	//   ....[71]....
        /*0574*/ 	.word	0x00003840
        /*0578*/ 	.word	0x000000ff
        /*057c*/ 	.word	0x00000000
        /*0580*/ 	.short	0x010a
        /*0582*/ 	.byte	0x05
	.zero		1


	//   ....[72]....
        /*0584*/ 	.word	0x000038d0
        /*0588*/ 	.word	0x000000ff
        /*058c*/ 	.word	0x00000000
        /*0590*/ 	.short	0x010a
        /*0592*/ 	.byte	0x06
	.zero		1


	//   ....[73]....
        /*0594*/ 	.word	0x00003d10
        /*0598*/ 	.word	0x00000000
        /*059c*/ 	.word	0x000000a0
        /*05a0*/ 	.short	0x010a
        /*05a2*/ 	.byte	0xff
	.zero		1


	//   ....[74]....
        /*05a4*/ 	.word	0x00003df0
        /*05a8*/ 	.word	0x00000000
        /*05ac*/ 	.word	0x00000000
        /*05b0*/ 	.short	0x0101
        /*05b2*/ 	.byte	0xff
	.zero		1


	//   ....[75]....
        /*05b4*/ 	.word	0x00004110
        /*05b8*/ 	.word	0x000000ff
        /*05bc*/ 	.word	0x00000098
        /*05c0*/ 	.short	0x010a
        /*05c2*/ 	.byte	0x04
	.zero		1


	//   ....[76]....
        /*05c4*/ 	.word	0x000042f0
        /*05c8*/ 	.word	0x000000ff
        /*05cc*/ 	.word	0x00000080
        /*05d0*/ 	.short	0x010a
        /*05d2*/ 	.byte	0x0d
	.zero		1


	//   ....[77]....
        /*05d4*/ 	.word	0x00004740
        /*05d8*/ 	.word	0x000000ff
        /*05dc*/ 	.word	0x00000070
        /*05e0*/ 	.short	0x010b
        /*05e2*/ 	.byte	0x0d
	.zero		1


	//   ....[78]....
        /*05e4*/ 	.word	0x000047a0
        /*05e8*/ 	.word	0x000000ff
        /*05ec*/ 	.word	0x00000000
        /*05f0*/ 	.short	0x0101
        /*05f2*/ 	.byte	0x15
	.zero		1


	//   ....[79]....
        /*05f4*/ 	.word	0x00004850
        /*05f8*/ 	.word	0x000000ff
        /*05fc*/ 	.word	0x00000000
        /*0600*/ 	.short	0x010a
        /*0602*/ 	.byte	0x04
	.zero		1


	//   ....[80]....
        /*0604*/ 	.word	0x000048f0
        /*0608*/ 	.word	0x00000000
        /*060c*/ 	.word	0x00000000
        /*0610*/ 	.short	0x010a
        /*0612*/ 	.byte	0xff
	.zero		1


	//   ....[81]....
        /*0614*/ 	.word	0x00004be0
        /*0618*/ 	.word	0x00000000
        /*061c*/ 	.word	0x000000a0
        /*0620*/ 	.short	0x010a
        /*0622*/ 	.byte	0xff
	.zero		1


	//   ....[82]....
        /*0624*/ 	.word	0x00004cf0
        /*0628*/ 	.word	0x00000000
        /*062c*/ 	.word	0x00000000
        /*0630*/ 	.short	0x0101
        /*0632*/ 	.byte	0xff
	.zero		1


	//   ....[83]....
        /*0634*/ 	.word	0x000056f0
        /*0638*/ 	.word	0x00000000
        /*063c*/ 	.word	0x00000070
        /*0640*/ 	.short	0x010a
        /*0642*/ 	.byte	0xff
	.zero		1


	//   ....[84]....
        /*0644*/ 	.word	0x00005790
        /*0648*/ 	.word	0x000000a0
        /*064c*/ 	.word	0x000000c0
        /*0650*/ 	.short	0x010a
        /*0652*/ 	.byte	0xff
	.zero		1


	//   ....[85]....
        /*0654*/ 	.word	0x00005890
        /*0658*/ 	.word	0x00000000
        /*065c*/ 	.word	0x00000070
        /*0660*/ 	.short	0x010a
        /*0662*/ 	.byte	0xff
	.zero		1


	//   ....[86]....
        /*0664*/ 	.word	0x00005b10
        /*0668*/ 	.word	0x000000a0
        /*066c*/ 	.word	0x000000c0
        /*0670*/ 	.short	0x010a
        /*0672*/ 	.byte	0xff
	.zero		1


	//   ....[87]....
        /*0674*/ 	.word	0x00006450
        /*0678*/ 	.word	0x000000ff
        /*067c*/ 	.word	0x00000000
        /*0680*/ 	.short	0x0101
        /*0682*/ 	.byte	0x05
	.zero		1


	//   ....[88]....
        /*0684*/ 	.word	0x00007850
        /*0688*/ 	.word	0x00000000
        /*068c*/ 	.word	0x00000000
        /*0690*/ 	.short	0x0101
        /*0692*/ 	.byte	0xff
	.zero		1


	//   ....[89]....
        /*0694*/ 	.word	0x00007af0
        /*0698*/ 	.word	0x00000003
        /*069c*/ 	.word	0x00000110
        /*06a0*/ 	.short	0x010a
        /*06a2*/ 	.byte	0xff
	.zero		1


	//   ....[90]....
        /*06a4*/ 	.word	0x00007b50
        /*06a8*/ 	.word	0x00000002
        /*06ac*/ 	.word	0x00000038
        /*06b0*/ 	.short	0x010a
        /*06b2*/ 	.byte	0xff
	.zero		1


	//   ....[91]....
        /*06b4*/ 	.word	0x00007bb0
        /*06b8*/ 	.word	0x00000002
        /*06bc*/ 	.word	0x00000038
        /*06c0*/ 	.short	0x010a
        /*06c2*/ 	.byte	0xff
	.zero		1


	//   ....[92]....
        /*06c4*/ 	.word	0x00007c00
        /*06c8*/ 	.word	0x00000002
        /*06cc*/ 	.word	0x000000a0
        /*06d0*/ 	.short	0x010a
        /*06d2*/ 	.byte	0xff
	.zero		1


	//   ....[93]....
        /*06d4*/ 	.word	0x00007c60
        /*06d8*/ 	.word	0x00000000
        /*06dc*/ 	.word	0x00000000
        /*06e0*/ 	.short	0x010a
        /*06e2*/ 	.byte	0xff
	.zero		1


	//   ....[94]....
        /*06e4*/ 	.word	0x00007cc0
        /*06e8*/ 	.word	0x00000000
        /*06ec*/ 	.word	0x00000000
        /*06f0*/ 	.short	0x010a
        /*06f2*/ 	.byte	0xff
	.zero		1


	//   ....[95]....
        /*06f4*/ 	.word	0x00007d20
        /*06f8*/ 	.word	0x00000000
        /*06fc*/ 	.word	0x00000000
        /*0700*/ 	.short	0x010a
        /*0702*/ 	.byte	0xff
	.zero		1


	//   ....[96]....
        /*0704*/ 	.word	0x00007d80
        /*0708*/ 	.word	0x00000000
        /*070c*/ 	.word	0x00000000
        /*0710*/ 	.short	0x010a
        /*0712*/ 	.byte	0xff
	.zero		1


	//   ....[97]....
        /*0714*/ 	.word	0x00007de0
        /*0718*/ 	.word	0x00000000
        /*071c*/ 	.word	0x00000000
        /*0720*/ 	.short	0x010a
        /*0722*/ 	.byte	0xff
	.zero		1


	//   ....[98]....
        /*0724*/ 	.word	0x00007e40
        /*0728*/ 	.word	0x00000000
        /*072c*/ 	.word	0x00000000
        /*0730*/ 	.short	0x010a
        /*0732*/ 	.byte	0xff
	.zero		1


	//   ....[99]....
        /*0734*/ 	.word	0x00007e90
        /*0738*/ 	.word	0x00000000
        /*073c*/ 	.word	0x00000100
        /*0740*/ 	.short	0x010a
        /*0742*/ 	.byte	0xff
	.zero		1


	//   ....[100]....
        /*0744*/ 	.word	0x00007ef0
        /*0748*/ 	.word	0x00000000
        /*074c*/ 	.word	0x000000b0
        /*0750*/ 	.short	0x010a
        /*0752*/ 	.byte	0xff
	.zero		1


	//   ....[101]....
        /*0754*/ 	.word	0x00007f40
        /*0758*/ 	.word	0x00000000
        /*075c*/ 	.word	0x000000a0
        /*0760*/ 	.short	0x010a
        /*0762*/ 	.byte	0xff
	.zero		1


	//   ....[102]....
        /*0764*/ 	.word	0x00007fa0
        /*0768*/ 	.word	0x00000000
        /*076c*/ 	.word	0x000000b0
        /*0770*/ 	.short	0x010a
        /*0772*/ 	.byte	0xff
	.zero		1


	//   ....[103]....
        /*0774*/ 	.word	0x00007ff0
        /*0778*/ 	.word	0x00000000
        /*077c*/ 	.word	0x000000a0
        /*0780*/ 	.short	0x010a
        /*0782*/ 	.byte	0xff
	.zero		1


	//   ....[104]....
        /*0784*/ 	.word	0x00008050
        /*0788*/ 	.word	0x00000003
        /*078c*/ 	.word	0x000000e0
        /*0790*/ 	.short	0x010a
        /*0792*/ 	.byte	0xff
	.zero		1


	//   ....[105]....
        /*0794*/ 	.word	0x000080b0
        /*0798*/ 	.word	0x00000000
        /*079c*/ 	.word	0x00000000
        /*07a0*/ 	.short	0x010a
        /*07a2*/ 	.byte	0xff
	.zero		1


	//   ....[106]....
        /*07a4*/ 	.word	0x00008110
        /*07a8*/ 	.word	0x00000000
        /*07ac*/ 	.word	0x00000000
        /*07b0*/ 	.short	0x010a
        /*07b2*/ 	.byte	0xff
	.zero		1


	//   ....[107]....
        /*07b4*/ 	.word	0x00008170
        /*07b8*/ 	.word	0x00000000
        /*07bc*/ 	.word	0x00000000
        /*07c0*/ 	.short	0x010a
        /*07c2*/ 	.byte	0xff
	.zero		1


	//   ....[108]....
        /*07c4*/ 	.word	0x000081d0
        /*07c8*/ 	.word	0x00000000
        /*07cc*/ 	.word	0x00000000
        /*07d0*/ 	.short	0x010a
        /*07d2*/ 	.byte	0xff
	.zero		1


	//   ....[109]....
        /*07d4*/ 	.word	0x00008230
        /*07d8*/ 	.word	0x00000000
        /*07dc*/ 	.word	0x00000000
        /*07e0*/ 	.short	0x010a
        /*07e2*/ 	.byte	0xff
	.zero		1


	//   ....[110]....
        /*07e4*/ 	.word	0x00008280
        /*07e8*/ 	.word	0x00000000
        /*07ec*/ 	.word	0x000000a0
        /*07f0*/ 	.short	0x010a
        /*07f2*/ 	.byte	0xff
	.zero		1


	//   ....[111]....
        /*07f4*/ 	.word	0x000082e0
        /*07f8*/ 	.word	0x00000000
        /*07fc*/ 	.word	0x00000098
        /*0800*/ 	.short	0x010a
        /*0802*/ 	.byte	0xff
	.zero		1


	//   ....[112]....
        /*0804*/ 	.word	0x00008340
        /*0808*/ 	.word	0x00000003
        /*080c*/ 	.word	0x00000080
        /*0810*/ 	.short	0x010a
        /*0812*/ 	.byte	0xff
	.zero		1


	//   ....[113]....
        /*0814*/ 	.word	0x000083a0
        /*0818*/ 	.word	0x00000000
        /*081c*/ 	.word	0x00000000
        /*0820*/ 	.short	0x010a
        /*0822*/ 	.byte	0xff
	.zero		1


	//   ....[114]....
        /*0824*/ 	.word	0x000083f0
        /*0828*/ 	.word	0x00000000
        /*082c*/ 	.word	0x000000a0
        /*0830*/ 	.short	0x010a
        /*0832*/ 	.byte	0xff
	.zero		1


	//   ....[115]....
        /*0834*/ 	.word	0x00008440
        /*0838*/ 	.word	0x00000000
        /*083c*/ 	.word	0x00000070
        /*0840*/ 	.short	0x010a
        /*0842*/ 	.byte	0xff
	.zero		1


	//   ....[116]....
        /*0844*/ 	.word	0x00008490
        /*0848*/ 	.word	0x000000a0
        /*084c*/ 	.word	0x000000c0
        /*0850*/ 	.short	0x010a
        /*0852*/ 	.byte	0xff
	.zero		1


	//----- nvinfo : EIATTR_NUM_MBARRIERS
	.align		4
.L_47:
        /*0854*/ 	.byte	0x03, 0x38
        /*0856*/ 	.short	0x0024


	//----- nvinfo : EIATTR_EXIT_INSTR_OFFSETS
	.align		4
        /*0858*/ 	.byte	0x04, 0x1c
        /*085a*/ 	.short	(.L_49 - .L_48)


	//   ....[0]....
.L_48:
        /*085c*/ 	.word	0x000026e0


	//   ....[1]....
        /*0860*/ 	.word	0x00002bd0


	//   ....[2]....
        /*0864*/ 	.word	0x00002c30


	//   ....[3]....
        /*0868*/ 	.word	0x00003b30


	//   ....[4]....
        /*086c*/ 	.word	0x00004920


	//   ....[5]....
        /*0870*/ 	.word	0x00004960


	//   ....[6]....
        /*0874*/ 	.word	0x00007a00


	//   ....[7]....
        /*0878*/ 	.word	0x00007a80


	//   ....[8]....
        /*087c*/ 	.word	0x00007ab0


	//   ....[9]....
        /*0880*/ 	.word	0x00007ae0


	//----- nvinfo : EIATTR_MAX_THREADS
	.align		4
.L_49:
        /*0884*/ 	.byte	0x04, 0x05
        /*0886*/ 	.short	(.L_51 - .L_50)
.L_50:
        /*0888*/ 	.word	0x00000100
        /*088c*/ 	.word	0x00000001
        /*0890*/ 	.word	0x00000001


	//----- nvinfo : EIATTR_CRS_STACK_SIZE
	.align		4
.L_51:
        /*0894*/ 	.byte	0x04, 0x1e
        /*0896*/ 	.short	(.L_53 - .L_52)
.L_52:
        /*0898*/ 	.word	0x00000000


	//----- nvinfo : EIATTR_CBANK_PARAM_SIZE
	.align		4
.L_53:
        /*089c*/ 	.byte	0x03, 0x19
        /*089e*/ 	.short	0x0800


	//----- nvinfo : EIATTR_PARAM_CBANK
	.align		4
        /*08a0*/ 	.byte	0x04, 0x0a
        /*08a2*/ 	.short	(.L_55 - .L_54)
	.align		4
.L_54:
        /*08a4*/ 	.word	index@(.nv.constant0._ZN7cutlass13device_kernelINS_4gemm6kernel13GemmUniversalIN4cute5tupleIJiiiiEEENS1_10collective13CollectiveMmaINS1_35MainloopSm100TmaUmmaWarpSpecializedILi7ELi2ELi4ENS5_IJNS4_1CILi1EEESB_SB_EEEEENS5_IJNSA_ILi128EEENSA_ILi80EEENSA_ILi64EEEEEENS_10bfloat16_tENS5_IJlSB_lEEESI_SJ_NS4_8TiledMMAINS4_8MMA_AtomIJNS4_20SM100_MMA_F16BF16_SSISI_SI_fLi128ELi80ELNS4_4UMMA5MajorE0ELSO_0ELNSN_7ScaleInE0ELSP_0EEEEEENS4_6LayoutISC_NS5_IJNSA_ILi0EEEST_ST_EEEEENS5_IJNS4_10UnderscoreESW_SW_EEEEENS4_13SM90_TMA_LOADENS4_14ComposedLayoutINS4_7SwizzleILi3ELi4ELi3EEENS4_18smem_ptr_flag_bitsILi16EEENSS_INS5_IJNSA_ILi8EEESG_EEENS5_IJSG_SB_EEEEEEEvNS4_8identityESZ_S19_vS1A_EENS_8epilogue10collective18CollectiveEpilogueINS1C_23Sm100TmaWarpSpecializedILi2ELi1ELi80ELb1ELb0EEEJSH_NS5_IJNSS_ISE_SB_EENSS_ISF_SB_EEEEESI_SJ_SI_SJ_NS1C_6fusion15FusionCallbacksIS1G_NS1K_17LinearCombinationISI_fSI_fLNS_15FloatRoundStyleE2EEESH_S1J_JEEENS4_5SM1004TMEM4LOAD26SM100_TMEM_LOAD_32dp32b16xESZ_NS10_INS11_ILi1ELi4ELi3EEES14_NSS_INS5_IJS15_NSA_ILi16EEEEEENS5_IJS1V_SB_EEEEEEENS4_39AutoVectorizingCopyWithAssumedAlignmentILi128EEENS4_14SM90_TMA_STOREES1Z_S21_S21_EEEvvEEEEvNT_6ParamsE)
        /*08a8*/ 	.short	0x0380
        /*08aa*/ 	.short	0x0800


	//----- nvinfo : EIATTR_SW_WAR
	.align		4
.L_55:
        /*08ac*/ 	.byte	0x04, 0x36
        /*08ae*/ 	.short	(.L_57 - .L_56)
.L_56:
        /*08b0*/ 	.word	0x00000008
.L_57:


//--------------------- .nv.callgraph             --------------------------
	.section	.nv.callgraph,"",@"SHT_CUDA_CALLGRAPH"
	.align	4
	.sectionentsize	8
	.align		4
        /*0000*/ 	.word	0x00000000
	.align		4
        /*0004*/ 	.word	0xffffffff
	.align		4
        /*0008*/ 	.word	index@(_ZN7cutlass13device_kernelINS_4gemm6kernel13GemmUniversalIN4cute5tupleIJiiiiEEENS1_10collective13CollectiveMmaINS1_35MainloopSm100TmaUmmaWarpSpecializedILi7ELi2ELi4ENS5_IJNS4_1CILi1EEESB_SB_EEEEENS5_IJNSA_ILi128EEENSA_ILi80EEENSA_ILi64EEEEEENS_10bfloat16_tENS5_IJlSB_lEEESI_SJ_NS4_8TiledMMAINS4_8MMA_AtomIJNS4_20SM100_MMA_F16BF16_SSISI_SI_fLi128ELi80ELNS4_4UMMA5MajorE0ELSO_0ELNSN_7ScaleInE0ELSP_0EEEEEENS4_6LayoutISC_NS5_IJNSA_ILi0EEEST_ST_EEEEENS5_IJNS4_10UnderscoreESW_SW_EEEEENS4_13SM90_TMA_LOADENS4_14ComposedLayoutINS4_7SwizzleILi3ELi4ELi3EEENS4_18smem_ptr_flag_bitsILi16EEENSS_INS5_IJNSA_ILi8EEESG_EEENS5_IJSG_SB_EEEEEEEvNS4_8identityESZ_S19_vS1A_EENS_8epilogue10collective18CollectiveEpilogueINS1C_23Sm100TmaWarpSpecializedILi2ELi1ELi80ELb1ELb0EEEJSH_NS5_IJNSS_ISE_SB_EENSS_ISF_SB_EEEEESI_SJ_SI_SJ_NS1C_6fusion15FusionCallbacksIS1G_NS1K_17LinearCombinationISI_fSI_fLNS_15FloatRoundStyleE2EEESH_S1J_JEEENS4_5SM1004TMEM4LOAD26SM100_TMEM_LOAD_32dp32b16xESZ_NS10_INS11_ILi1ELi4ELi3EEES14_NSS_INS5_IJS15_NSA_ILi16EEEEEENS5_IJS1V_SB_EEEEEEENS4_39AutoVectorizingCopyWithAssumedAlignmentILi128EEENS4_14SM90_TMA_STOREES1Z_S21_S21_EEEvvEEEEvNT_6ParamsE)
	.align		4
        /*000c*/ 	.word	index@(__assertfail)
	.align		4
        /*0010*/ 	.word	0x00000000
	.align		4
        /*0014*/ 	.word	0xfffffffe
	.align		4
        /*0018*/ 	.word	0x00000000
	.align		4
        /*001c*/ 	.word	0xfffffffd
	.align		4
        /*0020*/ 	.word	0x00000000
	.align		4
        /*0024*/ 	.word	0xfffffffc


//--------------------- .nv.constant4             --------------------------
	.section	.nv.constant4,"a",@progbits
	.align	8
	.align		8
.nv.constant4:
        /*0000*/ 	.dword	__assertfail
	.align		8
        /*0008*/ 	.dword	__unnamed_1
	.align		8
        /*0010*/ 	.dword	__unnamed_2
	.align		8
        /*0018*/ 	.dword	_ZN39_INTERNAL_1c1b16f1_4_k_cu_301f8ee1_94614cuda3std3__45__cpo5beginE
	.align		8
        /*0020*/ 	.dword	_ZN39_INTERNAL_1c1b16f1_4_k_cu_301f8ee1_94614cuda3std3__45__cpo3endE
	.align		8
        /*0028*/ 	.dword	_ZN39_INTERNAL_1c1b16f1_4_k_cu_301f8ee1_94614cuda3std3__45__cpo6cbeginE
	.align		8
        /*0030*/ 	.dword	_ZN39_INTERNAL_1c1b16f1_4_k_cu_301f8ee1_94614cuda3std3__45__cpo4cendE
	.align		8
        /*0038*/ 	.dword	_ZN39_INTERNAL_1c1b16f1_4_k_cu_301f8ee1_94614cuda3std3__441_GLOBAL__N__1c1b16f1_4_k_cu_301f8ee1_94616ignoreE
	.align		8
        /*0040*/ 	.dword	_ZN39_INTERNAL_1c1b16f1_4_k_cu_301f8ee1_94614cuda3std3__419piecewise_constructE
	.align		8
        /*0048*/ 	.dword	_ZN39_INTERNAL_1c1b16f1_4_k_cu_301f8ee1_94614cuda3std3__48in_placeE
	.align		8
        /*0050*/ 	.dword	_ZN39_INTERNAL_1c1b16f1_4_k_cu_301f8ee1_94614cuda3std6ranges3__45__cpo4swapE
	.align		8
        /*0058*/ 	.dword	_ZN39_INTERNAL_1c1b16f1_4_k_cu_301f8ee1_94614cuda3std6ranges3__45__cpo9iter_moveE
	.align		8
        /*0060*/ 	.dword	_ZN39_INTERNAL_1c1b16f1_4_k_cu_301f8ee1_94614cute7productE
	.align		8
        /*0068*/ 	.dword	_ZN39_INTERNAL_1c1b16f1_4_k_cu_301f8ee1_94614cute1_E
	.align		8
        /*0070*/ 	.dword	$str$25
	.align		8
        /*0078*/ 	.dword	$str$26
	.align		8
        /*0080*/ 	.dword	$str$27
	.align		8
        /*0088*/ 	.dword	$str$28


//--------------------- .text._ZN7cutlass13device_kernelINS_4gemm6kernel13GemmUniversalIN4cute5tupleIJiiiiEEENS1_10collective13CollectiveMmaINS1_35MainloopSm100TmaUmmaWarpSpecializedILi7ELi2ELi4ENS5_IJNS4_1CILi1EEESB_SB_EEEEENS5_IJNSA_ILi128EEENSA_ILi80EEENSA_ILi64EEEEEENS_10bfloat16_tENS5_IJlSB_lEEESI_SJ_NS4_8TiledMMAINS4_8MMA_AtomIJNS4_20SM100_MMA_F16BF16_SSISI_SI_fLi128ELi80ELNS4_4UMMA5MajorE0ELSO_0ELNSN_7ScaleInE0ELSP_0EEEEEENS4_6LayoutISC_NS5_IJNSA_ILi0EEEST_ST_EEEEENS5_IJNS4_10UnderscoreESW_SW_EEEEENS4_13SM90_TMA_LOADENS4_14ComposedLayoutINS4_7SwizzleILi3ELi4ELi3EEENS4_18smem_ptr_flag_bitsILi16EEENSS_INS5_IJNSA_ILi8EEESG_EEENS5_IJSG_SB_EEEEEEEvNS4_8identityESZ_S19_vS1A_EENS_8epilogue10collective18CollectiveEpilogueINS1C_23Sm100TmaWarpSpecializedILi2ELi1ELi80ELb1ELb0EEEJSH_NS5_IJNSS_ISE_SB_EENSS_ISF_SB_EEEEESI_SJ_SI_SJ_NS1C_6fusion15FusionCallbacksIS1G_NS1K_17LinearCombinationISI_fSI_fLNS_15FloatRoundStyleE2EEESH_S1J_JEEENS4_5SM1004TMEM4LOAD26SM100_TMEM_LOAD_32dp32b16xESZ_NS10_INS11_ILi1ELi4ELi3EEES14_NSS_INS5_IJS15_NSA_ILi16EEEEEENS5_IJS1V_SB_EEEEEEENS4_39AutoVectorizingCopyWithAssumedAlignmentILi128EEENS4_14SM90_TMA_STOREES1Z_S21_S21_EEEvvEEEEvNT_6ParamsE --------------------------
	.section	.text._ZN7cutlass13device_kernelINS_4gemm6kernel13GemmUniversalIN4cute5tupleIJiiiiEEENS1_10collective13CollectiveMmaINS1_35MainloopSm100TmaUmmaWarpSpecializedILi7ELi2ELi4ENS5_IJNS4_1CILi1EEESB_SB_EEEEENS5_IJNSA_ILi128EEENSA_ILi80EEENSA_ILi64EEEEEENS_10bfloat16_tENS5_IJlSB_lEEESI_SJ_NS4_8TiledMMAINS4_8MMA_AtomIJNS4_20SM100_MMA_F16BF16_SSISI_SI_fLi128ELi80ELNS4_4UMMA5MajorE0ELSO_0ELNSN_7ScaleInE0ELSP_0EEEEEENS4_6LayoutISC_NS5_IJNSA_ILi0EEEST_ST_EEEEENS5_IJNS4_10UnderscoreESW_SW_EEEEENS4_13SM90_TMA_LOADENS4_14ComposedLayoutINS4_7SwizzleILi3ELi4ELi3EEENS4_18smem_ptr_flag_bitsILi16EEENSS_INS5_IJNSA_ILi8EEESG_EEENS5_IJSG_SB_EEEEEEEvNS4_8identityESZ_S19_vS1A_EENS_8epilogue10collective18CollectiveEpilogueINS1C_23Sm100TmaWarpSpecializedILi2ELi1ELi80ELb1ELb0EEEJSH_NS5_IJNSS_ISE_SB_EENSS_ISF_SB_EEEEESI_SJ_SI_SJ_NS1C_6fusion15FusionCallbacksIS1G_NS1K_17LinearCombinationISI_fSI_fLNS_15FloatRoundStyleE2EEESH_S1J_JEEENS4_5SM1004TMEM4LOAD26SM100_TMEM_LOAD_32dp32b16xESZ_NS10_INS11_ILi1ELi4ELi3EEES14_NSS_INS5_IJS15_NSA_ILi16EEEEEENS5_IJS1V_SB_EEEEEEENS4_39AutoVectorizingCopyWithAssumedAlignmentILi128EEENS4_14SM90_TMA_STOREES1Z_S21_S21_EEEvvEEEEvNT_6ParamsE,"ax",@progbits
	.align	128
.text._ZN7cutlass13device_kernelINS_4gemm6kernel13GemmUniversalIN4cute5tupleIJiiiiEEENS1_10collective13CollectiveMmaINS1_35MainloopSm100TmaUmmaWarpSpecializedILi7ELi2ELi4ENS5_IJNS4_1CILi1EEESB_SB_EEEEENS5_IJNSA_ILi128EEENSA_ILi80EEENSA_ILi64EEEEEENS_10bfloat16_tENS5_IJlSB_lEEESI_SJ_NS4_8TiledMMAINS4_8MMA_AtomIJNS4_20SM100_MMA_F16BF16_SSISI_SI_fLi128ELi80ELNS4_4UMMA5MajorE0ELSO_0ELNSN_7ScaleInE0ELSP_0EEEEEENS4_6LayoutISC_NS5_IJNSA_ILi0EEEST_ST_EEEEENS5_IJNS4_10UnderscoreESW_SW_EEEEENS4_13SM90_TMA_LOADENS4_14ComposedLayoutINS4_7SwizzleILi3ELi4ELi3EEENS4_18smem_ptr_flag_bitsILi16EEENSS_INS5_IJNSA_ILi8EEESG_EEENS5_IJSG_SB_EEEEEEEvNS4_8identityESZ_S19_vS1A_EENS_8epilogue10collective18CollectiveEpilogueINS1C_23Sm100TmaWarpSpecializedILi2ELi1ELi80ELb1ELb0EEEJSH_NS5_IJNSS_ISE_SB_EENSS_ISF_SB_EEEEESI_SJ_SI_SJ_NS1C_6fusion15FusionCallbacksIS1G_NS1K_17LinearCombinationISI_fSI_fLNS_15FloatRoundStyleE2EEESH_S1J_JEEENS4_5SM1004TMEM4LOAD26SM100_TMEM_LOAD_32dp32b16xESZ_NS10_INS11_ILi1ELi4ELi3EEES14_NSS_INS5_IJS15_NSA_ILi16EEEEEENS5_IJS1V_SB_EEEEEEENS4_39AutoVectorizingCopyWithAssumedAlignmentILi128EEENS4_14SM90_TMA_STOREES1Z_S21_S21_EEEvvEEEEvNT_6ParamsE:
        .type           _ZN7cutlass13device_kernelINS_4gemm6kernel13GemmUniversalIN4cute5tupleIJiiiiEEENS1_10collective13CollectiveMmaINS1_35MainloopSm100TmaUmmaWarpSpecializedILi7ELi2ELi4ENS5_IJNS4_1CILi1EEESB_SB_EEEEENS5_IJNSA_ILi128EEENSA_ILi80EEENSA_ILi64EEEEEENS_10bfloat16_tENS5_IJlSB_lEEESI_SJ_NS4_8TiledMMAINS4_8MMA_AtomIJNS4_20SM100_MMA_F16BF16_SSISI_SI_fLi128ELi80ELNS4_4UMMA5MajorE0ELSO_0ELNSN_7ScaleInE0ELSP_0EEEEEENS4_6LayoutISC_NS5_IJNSA_ILi0EEEST_ST_EEEEENS5_IJNS4_10UnderscoreESW_SW_EEEEENS4_13SM90_TMA_LOADENS4_14ComposedLayoutINS4_7SwizzleILi3ELi4ELi3EEENS4_18smem_ptr_flag_bitsILi16EEENSS_INS5_IJNSA_ILi8EEESG_EEENS5_IJSG_SB_EEEEEEEvNS4_8identityESZ_S19_vS1A_EENS_8epilogue10collective18CollectiveEpilogueINS1C_23Sm100TmaWarpSpecializedILi2ELi1ELi80ELb1ELb0EEEJSH_NS5_IJNSS_ISE_SB_EENSS_ISF_SB_EEEEESI_SJ_SI_SJ_NS1C_6fusion15FusionCallbacksIS1G_NS1K_17LinearCombinationISI_fSI_fLNS_15FloatRoundStyleE2EEESH_S1J_JEEENS4_5SM1004TMEM4LOAD26SM100_TMEM_LOAD_32dp32b16xESZ_NS10_INS11_ILi1ELi4ELi3EEES14_NSS_INS5_IJS15_NSA_ILi16EEEEEENS5_IJS1V_SB_EEEEEEENS4_39AutoVectorizingCopyWithAssumedAlignmentILi128EEENS4_14SM90_TMA_STOREES1Z_S21_S21_EEEvvEEEEvNT_6ParamsE,@function
        .size           _ZN7cutlass13device_kernelINS_4gemm6kernel13GemmUniversalIN4cute5tupleIJiiiiEEENS1_10collective13CollectiveMmaINS1_35MainloopSm100TmaUmmaWarpSpecializedILi7ELi2ELi4ENS5_IJNS4_1CILi1EEESB_SB_EEEEENS5_IJNSA_ILi128EEENSA_ILi80EEENSA_ILi64EEEEEENS_10bfloat16_tENS5_IJlSB_lEEESI_SJ_NS4_8TiledMMAINS4_8MMA_AtomIJNS4_20SM100_MMA_F16BF16_SSISI_SI_fLi128ELi80ELNS4_4UMMA5MajorE0ELSO_0ELNSN_7ScaleInE0ELSP_0EEEEEENS4_6LayoutISC_NS5_IJNSA_ILi0EEEST_ST_EEEEENS5_IJNS4_10UnderscoreESW_SW_EEEEENS4_13SM90_TMA_LOADENS4_14ComposedLayoutINS4_7SwizzleILi3ELi4ELi3EEENS4_18smem_ptr_flag_bitsILi16EEENSS_INS5_IJNSA_ILi8EEESG_EEENS5_IJSG_SB_EEEEEEEvNS4_8identityESZ_S19_vS1A_EENS_8epilogue10collective18CollectiveEpilogueINS1C_23Sm100TmaWarpSpecializedILi2ELi1ELi80ELb1ELb0EEEJSH_NS5_IJNSS_ISE_SB_EENSS_ISF_SB_EEEEESI_SJ_SI_SJ_NS1C_6fusion15FusionCallbacksIS1G_NS1K_17LinearCombinationISI_fSI_fLNS_15FloatRoundStyleE2EEESH_S1J_JEEENS4_5SM1004TMEM4LOAD26SM100_TMEM_LOAD_32dp32b16xESZ_NS10_INS11_ILi1ELi4ELi3EEES14_NSS_INS5_IJS15_NSA_ILi16EEEEEENS5_IJS1V_SB_EEEEEEENS4_39AutoVectorizingCopyWithAssumedAlignmentILi128EEENS4_14SM90_TMA_STOREES1Z_S21_S21_EEEvvEEEEvNT_6ParamsE,(.L_x_150 - _ZN7cutlass13device_kernelINS_4gemm6kernel13GemmUniversalIN4cute5tupleIJiiiiEEENS1_10collective13CollectiveMmaINS1_35MainloopSm100TmaUmmaWarpSpecializedILi7ELi2ELi4ENS5_IJNS4_1CILi1EEESB_SB_EEEEENS5_IJNSA_ILi128EEENSA_ILi80EEENSA_ILi64EEEEEENS_10bfloat16_tENS5_IJlSB_lEEESI_SJ_NS4_8TiledMMAINS4_8MMA_AtomIJNS4_20SM100_MMA_F16BF16_SSISI_SI_fLi128ELi80ELNS4_4UMMA5MajorE0ELSO_0ELNSN_7ScaleInE0ELSP_0EEEEEENS4_6LayoutISC_NS5_IJNSA_ILi0EEEST_ST_EEEEENS5_IJNS4_10UnderscoreESW_SW_EEEEENS4_13SM90_TMA_LOADENS4_14ComposedLayoutINS4_7SwizzleILi3ELi4ELi3EEENS4_18smem_ptr_flag_bitsILi16EEENSS_INS5_IJNSA_ILi8EEESG_EEENS5_IJSG_SB_EEEEEEEvNS4_8identityESZ_S19_vS1A_EENS_8epilogue10collective18CollectiveEpilogueINS1C_23Sm100TmaWarpSpecializedILi2ELi1ELi80ELb1ELb0EEEJSH_NS5_IJNSS_ISE_SB_EENSS_ISF_SB_EEEEESI_SJ_SI_SJ_NS1C_6fusion15FusionCallbacksIS1G_NS1K_17LinearCombinationISI_fSI_fLNS_15FloatRoundStyleE2EEESH_S1J_JEEENS4_5SM1004TMEM4LOAD26SM100_TMEM_LOAD_32dp32b16xESZ_NS10_INS11_ILi1ELi4ELi3EEES14_NSS_INS5_IJS15_NSA_ILi16EEEEEENS5_IJS1V_SB_EEEEEEENS4_39AutoVectorizingCopyWithAssumedAlignmentILi128EEENS4_14SM90_TMA_STOREES1Z_S21_S21_EEEvvEEEEvNT_6ParamsE)
        .other          _ZN7cutlass13device_kernelINS_4gemm6kernel13GemmUniversalIN4cute5tupleIJiiiiEEENS1_10collective13CollectiveMmaINS1_35MainloopSm100TmaUmmaWarpSpecializedILi7ELi2ELi4ENS5_IJNS4_1CILi1EEESB_SB_EEEEENS5_IJNSA_ILi128EEENSA_ILi80EEENSA_ILi64EEEEEENS_10bfloat16_tENS5_IJlSB_lEEESI_SJ_NS4_8TiledMMAINS4_8MMA_AtomIJNS4_20SM100_MMA_F16BF16_SSISI_SI_fLi128ELi80ELNS4_4UMMA5MajorE0ELSO_0ELNSN_7ScaleInE0ELSP_0EEEEEENS4_6LayoutISC_NS5_IJNSA_ILi0EEEST_ST_EEEEENS5_IJNS4_10UnderscoreESW_SW_EEEEENS4_13SM90_TMA_LOADENS4_14ComposedLayoutINS4_7SwizzleILi3ELi4ELi3EEENS4_18smem_ptr_flag_bitsILi16EEENSS_INS5_IJNSA_ILi8EEESG_EEENS5_IJSG_SB_EEEEEEEvNS4_8identityESZ_S19_vS1A_EENS_8epilogue10collective18CollectiveEpilogueINS1C_23Sm100TmaWarpSpecializedILi2ELi1ELi80ELb1ELb0EEEJSH_NS5_IJNSS_ISE_SB_EENSS_ISF_SB_EEEEESI_SJ_SI_SJ_NS1C_6fusion15FusionCallbacksIS1G_NS1K_17LinearCombinationISI_fSI_fLNS_15FloatRoundStyleE2EEESH_S1J_JEEENS4_5SM1004TMEM4LOAD26SM100_TMEM_LOAD_32dp32b16xESZ_NS10_INS11_ILi1ELi4ELi3EEES14_NSS_INS5_IJS15_NSA_ILi16EEEEEENS5_IJS1V_SB_EEEEEEENS4_39AutoVectorizingCopyWithAssumedAlignmentILi128EEENS4_14SM90_TMA_STOREES1Z_S21_S21_EEEvvEEEEvNT_6ParamsE,@"STO_CUDA_ENTRY STV_DEFAULT"
_ZN7cutlass13device_kernelINS_4gemm6kernel13GemmUniversalIN4cute5tupleIJiiiiEEENS1_10collective13CollectiveMmaINS1_35MainloopSm100TmaUmmaWarpSpecializedILi7ELi2ELi4ENS5_IJNS4_1CILi1EEESB_SB_EEEEENS5_IJNSA_ILi128EEENSA_ILi80EEENSA_ILi64EEEEEENS_10bfloat16_tENS5_IJlSB_lEEESI_SJ_NS4_8TiledMMAINS4_8MMA_AtomIJNS4_20SM100_MMA_F16BF16_SSISI_SI_fLi128ELi80ELNS4_4UMMA5MajorE0ELSO_0ELNSN_7ScaleInE0ELSP_0EEEEEENS4_6LayoutISC_NS5_IJNSA_ILi0EEEST_ST_EEEEENS5_IJNS4_10UnderscoreESW_SW_EEEEENS4_13SM90_TMA_LOADENS4_14ComposedLayoutINS4_7SwizzleILi3ELi4ELi3EEENS4_18smem_ptr_flag_bitsILi16EEENSS_INS5_IJNSA_ILi8EEESG_EEENS5_IJSG_SB_EEEEEEEvNS4_8identityESZ_S19_vS1A_EENS_8epilogue10collective18CollectiveEpilogueINS1C_23Sm100TmaWarpSpecializedILi2ELi1ELi80ELb1ELb0EEEJSH_NS5_IJNSS_ISE_SB_EENSS_ISF_SB_EEEEESI_SJ_SI_SJ_NS1C_6fusion15FusionCallbacksIS1G_NS1K_17LinearCombinationISI_fSI_fLNS_15FloatRoundStyleE2EEESH_S1J_JEEENS4_5SM1004TMEM4LOAD26SM100_TMEM_LOAD_32dp32b16xESZ_NS10_INS11_ILi1ELi4ELi3EEES14_NSS_INS5_IJS15_NSA_ILi16EEEEEENS5_IJS1V_SB_EEEEEEENS4_39AutoVectorizingCopyWithAssumedAlignmentILi128EEENS4_14SM90_TMA_STOREES1Z_S21_S21_EEEvvEEEEvNT_6ParamsE:
[----:B------:R-:W1:Y:S01]  /*0000*/  LDC R1, c[0x0][0x37c] ;  /* 0x0000df00ff017b82 */ /* 0x000e620000000800 */
[----:B------:R-:W2:Y:S01]  /*0010*/  S2R R218, SR_TID.X ;  /* 0x0000000000da7919 */ /* 0x000ea20000002100 */
[----:B------:R-:W3:Y:S01]  /*0020*/  LDCU.64 UR4, c[0x0][0x890] ;  /* 0x00011200ff0477ac */ /* 0x000ee20008000a00 */
[----:B------:R-:W-:Y:S02]  /*0030*/  PRMT R206, RZ, 0x7610, R206 ;  /* 0x00007610ffce7816 */ /* 0x000fe400000000ce */
[----:B------:R-:W-:Y:S01]  /*0040*/  ELECT P5, URZ, PT ;  /* 0x0000000000ff782f */ /* 0x000fe200038a0000 */
[----:B------:R-:W4:Y:S01]  /*0050*/  LDCU.64 UR46, c[0x0][0x358] ;  /* 0x00006b00ff2e77ac */ /* 0x000f220008000a00 */
[----:B---3--:R-:W-:-:S04]  /*0060*/  UISETP.NE.U32.AND UP0, UPT, UR4, URZ, UPT ;  /* 0x000000ff0400728c */ /* 0x008fc8000bf05070 */
[----:B------:R-:W-:Y:S01]  /*0070*/  UISETP.NE.AND.EX UP0, UPT, UR5, URZ, UPT, UP0 ;  /* 0x000000ff0500728c */ /* 0x000fe2000bf05300 */
[----:B--2---:R-:W-:-:S05]  /*0080*/  SHF.R.U32.HI R211, RZ, 0x5, R218 ;  /* 0x00000005ffd37819 */ /* 0x004fca00000116da */
[----:B------:R-:W2:Y:S02]  /*0090*/  SHFL.IDX PT, R0, R211, RZ, 0x1f ;  /* 0x00001fffd3007589 */ /* 0x000ea400000e0000 */
[----:B--2---:R-:W-:Y:S01]  /*00a0*/  R2UR UR8, R0 ;  /* 0x00000000000872ca */ /* 0x004fe200000e0000 */
[----:B-1--4-:R-:W-:-:S14]  /*00b0*/  BRA.U UP0, `(.L_x_0) ;  /* 0x00000001002c7547 */ /* 0x012fdc000b800000 */
[----:B------:R-:W1:Y:S02]  /*00c0*/  LDCU.64 UR6, c[0x0][0x888] ;  /* 0x00011100ff0677ac */ /* 0x000e640008000a00 */
[----:B-1----:R-:W-:-:S04]  /*00d0*/  UISETP.NE.U32.AND UP0, UPT, UR6, URZ, UPT ;  /* 0x000000ff0600728c */ /* 0x002fc8000bf05070 */
[----:B------:R-:W-:-:S09]  /*00e0*/  UISETP.NE.AND.EX UP0, UPT, UR7, URZ, UPT, UP0 ;  /* 0x000000ff0700728c */ /* 0x000fd2000bf05300 */
[----:B------:R-:W-:Y:S05]  /*00f0*/  BRA.U !UP0, `(.L_x_1) ;  /* 0x0000000108107547 */ /* 0x000fea000b800000 */
[----:B------:R-:W1:Y:S02]  /*0100*/  LDC.64 R2, c[0x0][0x888] ;  /* 0x00022200ff027b82 */ /* 0x000e640000000a00 */
[----:B-1----:R1:W5:Y:S01]  /*0110*/  LDG.E R101, desc[UR46][R2.64] ;  /* 0x0000002e02657981 */ /* 0x002362000c1e1900 */
[----:B------:R-:W-:Y:S01]  /*0120*/  HFMA2 R206, -RZ, RZ, 0, 5.9604644775390625e-08 ;  /* 0x00000001ffce7431 */ /* 0x000fe200000001ff */
[----:B------:R-:W-:Y:S05]  /*0130*/  BRA `(.L_x_0) ;  /* 0x00000000000c7947 */ /* 0x000fea0003800000 */
.L_x_1:
[----:B------:R-:W1:Y:S01]  /*0140*/  LDCU UR6, c[0x0][0x880] ;  /* 0x00011000ff0677ac */ /* 0x000e620008000800 */
[----:B------:R-:W-:Y:S01]  /*0150*/  HFMA2 R206, -RZ, RZ, 0, 5.9604644775390625e-08 ;  /* 0x00000001ffce7431 */ /* 0x000fe200000001ff */
[----:B-1----:R-:W-:-:S07]  /*0160*/  MOV R101, UR6 ;  /* 0x0000000600657c02 */ /* 0x002fce0008000f00 */
.L_x_0:
[----:B------:R-:W2:Y:S02]  /*0170*/  LDCU.64 UR6, c[0x0][0x8b0] ;  /* 0x00011600ff0677ac */ /* 0x000ea40008000a00 */
[----:B--2---:R-:W-:-:S04]  /*0180*/  UISETP.NE.U32.AND UP0, UPT, UR6, URZ, UPT ;  /* 0x000000ff0600728c */ /* 0x004fc8000bf05070 */
[----:B------:R-:W-:-:S09]  /*0190*/  UISETP.NE.AND.EX UP0, UPT, UR7, URZ, UPT, UP0 ;  /* 0x000000ff0700728c */ /* 0x000fd2000bf05300 */
[----:B------:R-:W-:Y:S05]  /*01a0*/  BRA.U UP0, `(.L_x_2) ;  /* 0x0000000100247547 */ /* 0x000fea000b800000 */
[----:B------:R-:W2:Y:S02]  /*01b0*/  LDCU.64 UR6, c[0x0][0x8a8] ;  /* 0x00011500ff0677ac */ /* 0x000ea40008000a00 */
[----:B--2---:R-:W-:-:S04]  /*01c0*/  UISETP.NE.U32.AND UP0, UPT, UR6, URZ, UPT ;  /* 0x000000ff0600728c */ /* 0x004fc8000bf05070 */
[----:B------:R-:W-:-:S09]  /*01d0*/  UISETP.NE.AND.EX UP0, UPT, UR7, URZ, UPT, UP0 ;  /* 0x000000ff0700728c */ /* 0x000fd2000bf05300 */
[----:B------:R-:W-:Y:S05]  /*01e0*/  BRA.U !UP0, `(.L_x_3) ;  /* 0x00000001080c7547 */ /* 0x000fea000b800000 */
[----:B------:R-:W2:Y:S02]  /*01f0*/  LDC.64 R96, c[0x0][0x8a8] ;  /* 0x00022a00ff607b82 */ /* 0x000ea40000000a00 */
[----:B--2---:R2:W5:Y:S01]  /*0200*/  LDG.E R96, desc[UR46][R96.64] ;  /* 0x0000002e60607981 */ /* 0x004562000c1e1900 */
[----:B------:R-:W-:Y:S05]  /*0210*/  BRA `(.L_x_2) ;  /* 0x0000000000087947 */ /* 0x000fea0003800000 */
.L_x_3:
[----:B------:R-:W2:Y:S02]  /*0220*/  LDCU UR6, c[0x0][0x8a0] ;  /* 0x00011400ff0677ac */ /* 0x000ea40008000800 */
[----:B--2---:R-:W-:Y:S02]  /*0230*/  MOV R96, UR6 ;  /* 0x0000000600607c02 */ /* 0x004fe40008000f00 */
.L_x_2:
[----:B------:R-:W-:Y:S01]  /*0240*/  IMAD.U32 R0, RZ, RZ, UR8 ;  /* 0x00000008ff007e24 */ /* 0x000fe2000f8e00ff */
[----:B------:R-:W-:Y:S04]  /*0250*/  BSSY.RECONVERGENT B0, `(.L_x_4) ;  /* 0x000000c000007945 */ /* 0x000fe80003800200 */
[C---:B------:R-:W-:Y:S02]  /*0260*/  ISETP.NE.OR P1, PT, R0.reuse, 0x1, !P5 ;  /* 0x000000010000780c */ /* 0x040fe40006f25670 */
[----:B------:R-:W-:-:S11]  /*0270*/  ISETP.NE.OR P0, PT, R0, 0x3, !P5 ;  /* 0x000000030000780c */ /* 0x000fd60006f05670 */
[----:B------:R-:W-:Y:S05]  /*0280*/  @P1 BRA `(.L_x_5) ;  /* 0x0000000000201947 */ /* 0x000fea0003800000 */
[----:B------:R-:W3:Y:S02]  /*0290*/  LDCU.64 UR6, c[0x0][0x348] ;  /* 0x00006900ff0677ac */ /* 0x000ee40008000a00 */
[----:B---3--:R-:W-:Y:S02]  /*02a0*/  UIADD3 UR10, UP1, UPT, UR6, 0x80, URZ ;  /* 0x00000080060a7890 */ /* 0x008fe4000ff3e0ff */
[----:B------:R-:W-:Y:S02]  /*02b0*/  UIADD3 UR6, UP0, UPT, UR6, 0x180, URZ ;  /* 0x0000018006067890 */ /* 0x000fe4000ff1e0ff */
[----:B------:R-:W-:Y:S02]  /*02c0*/  UIADD3.X UR11, UPT, UPT, URZ, UR7, URZ, UP1, !UPT ;  /* 0x00000007ff0b7290 */ /* 0x000fe40008ffe4ff */
[----:B------:R-:W-:-:S07]  /*02d0*/  UIADD3.X UR7, UPT, UPT, URZ, UR7, URZ, UP0, !UPT ;  /* 0x00000007ff077290 */ /* 0x000fce00087fe4ff */
[----:B------:R3:W-:Y:S02]  /*02e0*/  UTMACCTL.PF [UR10] ;  /* 0x000000000a0079b9 */ /* 0x0007e40008040000 */
[----:B------:R3:W-:Y:S02]  /*02f0*/  UTMACCTL.PF [UR6] ;  /* 0x00000000060079b9 */ /* 0x0007e40008040000 */
[----:B---3--:R-:W-:Y:S01]  /*0300*/  NOP ;  /* 0x0000000000007918 */ /* 0x008fe20000000000 */
.L_x_5:
[----:B------:R-:W-:Y:S05]  /*0310*/  BSYNC.RECONVERGENT B0 ;  /* 0x0000000000007941 */ /* 0x000fea0003800200 */
.L_x_4:
[----:B------:R-:W-:Y:S04]  /*0320*/  BSSY.RECONVERGENT B0, `(.L_x_6) ;  /* 0x000000a000007945 */ /* 0x000fe80003800200 */
        /* <DEDUP_REMOVED lines=9> */
.L_x_7:
[----:B------:R-:W-:Y:S05]  /*03c0*/  BSYNC.RECONVERGENT B0 ;  /* 0x0000000000007941 */ /* 0x000fea0003800200 */
.L_x_6:
[----:B------:R-:W3:Y:S01]  /*03d0*/  LDCU.64 UR6, c[0x0][0x888] ;  /* 0x00011100ff0677ac */ /* 0x000ee20008000a00 */
[----:B------:R-:W-:Y:S02]  /*03e0*/  UISETP.EQ.U32.AND UP1, UPT, UR4, URZ, UPT ;  /* 0x000000ff0400728c */ /* 0x000fe4000bf22070 */
[----:B------:R-:W-:Y:S02]  /*03f0*/  UPLOP3.LUT UP2, UPT, UPT, UPT, UPT, 0x80, 0x8 ;  /* 0x000000000008789c */ /* 0x000fe40003f4f070 */
[----:B---3--:R-:W-:-:S04]  /*0400*/  UISETP.NE.U32.AND UP0, UPT, UR6, URZ, UPT ;  /* 0x000000ff0600728c */ /* 0x008fc8000bf05070 */
[----:B------:R-:W-:-:S04]  /*0410*/  UISETP.NE.AND.EX UP0, UPT, UR7, URZ, UPT, UP0 ;  /* 0x000000ff0700728c */ /* 0x000fc8000bf05300 */
[----:B------:R-:W-:-:S04]  /*0420*/  UISETP.EQ.OR.EX UP3, UPT, UR5, URZ, !UP0, UP1 ;  /* 0x000000ff0500728c */ /* 0x000fc8000c762710 */
[----:B------:R-:W-:-:S05]  /*0430*/  UP2UR UR42, UPR, URZ, 0x8 ;  /* 0x00000008ff2a7883 */ /* 0x000fca0008000000 */
[----:B------:R-:W-:Y:S07]  /*0440*/  BRA.U !UP3, `(.L_x_8) ;  /* 0x000000010b207547 */ /* 0x000fee000b800000 */
[----:B------:R-:W-:Y:S01]  /*0450*/  UISETP.NE.U32.AND UP2, UPT, UR4, URZ, UPT ;  /* 0x000000ff0400728c */ /* 0x000fe2000bf45070 */
[----:B-----5:R-:W-:Y:S01]  /*0460*/  FSETP.NEU.AND P0, PT, R101, RZ, PT ;  /* 0x000000ff6500720b */ /* 0x020fe20003f0d000 */
[----:B------:R-:W-:Y:S02]  /*0470*/  USEL UR4, URZ, 0xffffffff, UP0 ;  /* 0xffffffffff047887 */ /* 0x000fe40008000000 */
[----:B------:R-:W-:-:S10]  /*0480*/  UISETP.NE.AND.EX UP2, UPT, UR5, URZ, UPT, UP2 ;  /* 0x000000ff0500728c */ /* 0x000fd4000bf45320 */
[----:B------:R-:W-:Y:S01]  /*0490*/  VOTEU.ANY UP1, P0 ;  /* 0x0000000000ff7886 */ /* 0x000fe20000020100 */
[----:B------:R-:W-:-:S04]  /*04a0*/  @!UP2 USEL UR4, URZ, 0xffffffff, UP1 ;  /* 0xffffffffff04a887 */ /* 0x000fc80008800000 */
[----:B------:R-:W-:-:S04]  /*04b0*/  ULOP3.LUT UR4, UR4, 0x1, URZ, 0xc0, !UPT ;  /* 0x0000000104047892 */ /* 0x000fc8000f8ec0ff */
[----:B------:R-:W-:-:S11]  /*04c0*/  UISETP.NE.U32.AND UP2, UPT, UR4, 0x1, UPT ;  /* 0x000000010400788c */ /* 0x000fd6000bf45070 */
.L_x_8:
[----:B-1----:R-:W1:Y:S01]  /*04d0*/  SHFL.IDX PT, R2, R211, RZ, 0x1f ;  /* 0x00001fffd3027589 */ /* 0x002e6200000e0000 */
[----:B------:R-:W-:-:S04]  /*04e0*/  UISETP.NE.AND UP1, UPT, UR8, 0x2, UPT ;  /* 0x000000020800788c */ /* 0x000fc8000bf25270 */
[----:B------:R-:W-:Y:S01]  /*04f0*/  USEL UR7, URZ, 0x1, UP1 ;  /* 0x00000001ff077887 */ /* 0x000fe20008800000 */
[----:B-1----:R-:W-:-:S13]  /*0500*/  ISETP.NE.AND P0, PT, R2, RZ, PT ;  /* 0x000000ff0200720c */ /* 0x002fda0003f05270 */
[----:B------:R-:W-:Y:S05]  /*0510*/  @P0 BRA `(.L_x_9) ;  /* 0x0000000000600947 */ /* 0x000fea0003800000 */
[----:B------:R-:W1:Y:S01]  /*0520*/  S2UR UR5, SR_CgaCtaId ;  /* 0x00000000000579c3 */ /* 0x000e620000008800 */
[----:B------:R-:W-:Y:S01]  /*0530*/  UMOV UR6, 0x400 ;  /* 0x0000040000067882 */ /* 0x000fe20000000000 */
[----:B------:R-:W-:Y:S01]  /*0540*/  UMOV UR4, 0x1 ;  /* 0x0000000100047882 */ /* 0x000fe20000000000 */
[----:B------:R-:W-:Y:S01]  /*0550*/  ELECT P0, URZ, PT ;  /* 0x0000000000ff782f */ /* 0x000fe20003800000 */
[----:B------:R-:W-:-:S04]  /*0560*/  UIADD3 UR10, UPT, UPT, -UR4, 0x100000, URZ ;  /* 0x00100000040a7890 */ /* 0x000fc8000fffe1ff */
[----:B------:R-:W-:Y:S02]  /*0570*/  USHF.L.U32 UR11, UR10, 0xb, URZ ;  /* 0x0000000b0a0b7899 */ /* 0x000fe400080006ff */
[----:B------:R-:W-:Y:S02]  /*0580*/  USHF.L.U32 UR10, UR10, 0x1, URZ ;  /* 0x000000010a0a7899 */ /* 0x000fe400080006ff */
[----:B-1----:R-:W-:Y:S01]  /*0590*/  ULEA UR5, UR5, UR6, 0x18 ;  /* 0x0000000605057291 */ /* 0x002fe2000f8ec0ff */
[----:B------:R-:W1:Y:S11]  /*05a0*/  FENCE.VIEW.ASYNC.S ;  /* 0x00000000000073c6 */ /* 0x000e760000000000 */
[----:B-1----:R1:W3:Y:S01]  /*05b0*/  SYNCS.EXCH.64 URZ, [UR5], UR10 ;  /* 0x0000000a05ff75b2 */ /* 0x0022e20008000100 */
[----:B------:R1:W4:Y:S01]  /*05c0*/  SYNCS.EXCH.64 URZ, [UR5+0x38], UR10 ;  /* 0x0000380a05ff75b2 */ /* 0x0003220008000100 */
[----:B------:R1:W1:Y:S01]  /*05d0*/  SYNCS.EXCH.64 URZ, [UR5+0x8], UR10 ;  /* 0x0000080a05ff75b2 */ /* 0x0002620008000100 */
        /* <DEDUP_REMOVED lines=11> */
[----:B------:R-:W-:Y:S01]  /*0690*/  NOP ;  /* 0x0000000000007918 */ /* 0x000fe20000000000 */
.L_x_9:
[----:B------:R-:W2:Y:S01]  /*06a0*/  SHFL.IDX PT, R2, R211, RZ, 0x1f ;  /* 0x00001fffd3027589 */ /* 0x000ea200000e0000 */
[----:B------:R-:W-:Y:S01]  /*06b0*/  NOP ;  /* 0x0000000000007918 */ /* 0x000fe20000000000 */
[----:B--2---:R-:W-:-:S13]  /*06c0*/  ISETP.NE.AND P0, PT, R2, 0x1, PT ;  /* 0x000000010200780c */ /* 0x004fda0003f05270 */
[----:B------:R-:W-:Y:S05]  /*06d0*/  @P0 BRA `(.L_x_10) ;  /* 0x0000000000480947 */ /* 0x000fea0003800000 */
[----:B------:R-:W2:Y:S01]  /*06e0*/  S2UR UR6, SR_CgaCtaId ;  /* 0x00000000000679c3 */ /* 0x000ea20000008800 */
[----:B------:R-:W-:Y:S01]  /*06f0*/  UMOV UR9, 0x400 ;  /* 0x0000040000097882 */ /* 0x000fe20000000000 */
[----:B-1----:R-:W-:Y:S01]  /*0700*/  UMOV UR5, 0x20 ;  /* 0x0000002000057882 */ /* 0x002fe20000000000 */
[----:B------:R-:W-:Y:S01]  /*0710*/  UMOV UR4, 0x80 ;  /* 0x0000008000047882 */ /* 0x000fe20000000000 */
[----:B------:R-:W-:-:S04]  /*0720*/  UIADD3 UR10, UPT, UPT, -UR5, 0x100000, URZ ;  /* 0x00100000050a7890 */ /* 0x000fc8000fffe1ff */
[----:B------:R-:W-:Y:S02]  /*0730*/  USHF.L.U32 UR11, UR10, 0xb, URZ ;  /* 0x0000000b0a0b7899 */ /* 0x000fe400080006ff */
[----:B------:R-:W-:Y:S02]  /*0740*/  USHF.L.U32 UR10, UR10, 0x1, URZ ;  /* 0x000000010a0a7899 */ /* 0x000fe400080006ff */
[----:B------:R-:W-:-:S04]  /*0750*/  UIADD3 UR4, UPT, UPT, -UR4, 0x100000, URZ ;  /* 0x0010000004047890 */ /* 0x000fc8000fffe1ff */
[----:B------:R-:W-:Y:S02]  /*0760*/  USHF.L.U32 UR5, UR4, 0xb, URZ ;  /* 0x0000000b04057899 */ /* 0x000fe400080006ff */
[----:B------:R-:W-:Y:S01]  /*0770*/  USHF.L.U32 UR4, UR4, 0x1, URZ ;  /* 0x0000000104047899 */ /* 0x000fe200080006ff */
[----:B------:R-:W-:Y:S01]  /*0780*/  ELECT P0, URZ, PT ;  /* 0x0000000000ff782f */ /* 0x000fe20003800000 */
[----:B--2---:R-:W-:Y:S01]  /*0790*/  ULEA UR6, UR6, UR9, 0x18 ;  /* 0x0000000906067291 */ /* 0x004fe2000f8ec0ff */
[----:B------:R-:W1:Y:S11]  /*07a0*/  FENCE.VIEW.ASYNC.S ;  /* 0x00000000000073c6 */ /* 0x000e760000000000 */
[----:B-1----:R2:W1:Y:S01]  /*07b0*/  SYNCS.EXCH.64 URZ, [UR6+0x70], UR10 ;  /* 0x0000700a06ff75b2 */ /* 0x0024620008000100 */
[----:B------:R2:W1:Y:S01]  /*07c0*/  SYNCS.EXCH.64 URZ, [UR6+0x80], UR4 ;  /* 0x0000800406ff75b2 */ /* 0x0004620008000100 */
[----:B------:R2:W1:Y:S01]  /*07d0*/  SYNCS.EXCH.64 URZ, [UR6+0x78], UR10 ;  /* 0x0000780a06ff75b2 */ /* 0x0004620008000100 */
[----:B------:R2:W1:Y:S02]  /*07e0*/  SYNCS.EXCH.64 URZ, [UR6+0x88], UR4 ;  /* 0x0000880406ff75b2 */ /* 0x0004640008000100 */
[----:B--2---:R-:W-:Y:S01]  /*07f0*/  NOP ;  /* 0x0000000000007918 */ /* 0x004fe20000000000 */
.L_x_10:
[----:B------:R-:W2:Y:S01]  /*0800*/  SHFL.IDX PT, R2, R211, RZ, 0x1f ;  /* 0x00001fffd3027589 */ /* 0x000ea200000e0000 */
[----:B------:R-:W-:Y:S01]  /*0810*/  NOP ;  /* 0x0000000000007918 */ /* 0x000fe20000000000 */
[----:B--2---:R-:W-:-:S13]  /*0820*/  ISETP.NE.AND P0, PT, R2, 0x3, PT ;  /* 0x000000030200780c */ /* 0x004fda0003f05270 */
[----:B------:R-:W-:Y:S05]  /*0830*/  @P0 BRA `(.L_x_11) ;  /* 0x0000000000300947 */ /* 0x000fea0003800000 */
[----:B-1----:R-:W1:Y:S01]  /*0840*/  S2UR UR5, SR_CgaCtaId ;  /* 0x00000000000579c3 */ /* 0x002e620000008800 */
        /* <DEDUP_REMOVED lines=8> */
[----:B-1----:R2:W1:Y:S01]  /*08d0*/  SYNCS.EXCH.64 URZ, [UR5+0x90], UR10 ;  /* 0x0000900a05ff75b2 */ /* 0x0024620008000100 */
[----:B------:R2:W1:Y:S02]  /*08e0*/  SYNCS.EXCH.64 URZ, [UR5+0x98], UR10 ;  /* 0x0000980a05ff75b2 */ /* 0x0004640008000100 */
[----:B--2---:R-:W-:Y:S01]  /*08f0*/  NOP ;  /* 0x0000000000007918 */ /* 0x004fe20000000000 */
.L_x_11:
[----:B------:R-:W2:Y:S01]  /*0900*/  SHFL.IDX PT, R2, R211, RZ, 0x1f ;  /* 0x00001fffd3027589 */ /* 0x000ea200000e0000 */
[----:B------:R-:W-:Y:S01]  /*0910*/  NOP ;  /* 0x0000000000007918 */ /* 0x000fe20000000000 */
[----:B--2---:R-:W-:-:S13]  /*0920*/  ISETP.NE.AND P0, PT, R2, 0x4, PT ;  /* 0x000000040200780c */ /* 0x004fda0003f05270 */
[----:B------:R-:W-:Y:S05]  /*0930*/  @P0 BRA `(.L_x_12) ;  /* 0x00000000004c0947 */ /* 0x000fea0003800000 */
[----:B-1----:R-:W1:Y:S01]  /*0940*/  S2UR UR5, SR_CgaCtaId ;  /* 0x00000000000579c3 */ /* 0x002e620000008800 */
[----:B------:R-:W-:Y:S01]  /*0950*/  UMOV UR9, 0x100 ;  /* 0x0000010000097882 */ /* 0x000fe20000000000 */
[----:B------:R-:W-:Y:S01]  /*0960*/  UMOV UR6, 0x400 ;  /* 0x0000040000067882 */ /* 0x000fe20000000000 */
[----:B------:R-:W-:Y:S01]  /*0970*/  USEL UR9, UR9, 0xe0, UP2 ;  /* 0x000000e009097887 */ /* 0x000fe20009000000 */
[----:B------:R-:W-:Y:S01]  /*0980*/  UMOV UR4, 0x1 ;  /* 0x0000000100047882 */ /* 0x000fe20000000000 */
[----:B------:R-:W-:Y:S01]  /*0990*/  ELECT P0, URZ, PT ;  /* 0x0000000000ff782f */ /* 0x000fe20003800000 */
[----:B------:R-:W-:-:S04]  /*09a0*/  UIADD3 UR10, UPT, UPT, -UR4, 0x100000, URZ ;  /* 0x00100000040a7890 */ /* 0x000fc8000fffe1ff */
[----:B------:R-:W-:Y:S02]  /*09b0*/  USHF.L.U32 UR11, UR10, 0xb, URZ ;  /* 0x0000000b0a0b7899 */ /* 0x000fe400080006ff */
[----:B------:R-:W-:Y:S02]  /*09c0*/  USHF.L.U32 UR10, UR10, 0x1, URZ ;  /* 0x000000010a0a7899 */ /* 0x000fe400080006ff */
[----:B------:R-:W-:-:S04]  /*09d0*/  UIADD3 UR12, UPT, UPT, -UR9, 0x100000, URZ ;  /* 0x00100000090c7890 */ /* 0x000fc8000fffe1ff */
[----:B------:R-:W-:Y:S02]  /*09e0*/  USHF.L.U32 UR13, UR12, 0xb, URZ ;  /* 0x0000000b0c0d7899 */ /* 0x000fe400080006ff */
[----:B------:R-:W-:Y:S02]  /*09f0*/  USHF.L.U32 UR12, UR12, 0x1, URZ ;  /* 0x000000010c0c7899 */ /* 0x000fe400080006ff */
[----:B-1----:R-:W-:Y:S01]  /*0a00*/  ULEA UR5, UR5, UR6, 0x18 ;  /* 0x0000000605057291 */ /* 0x002fe2000f8ec0ff */
[----:B------:R-:W1:Y:S11]  /*0a10*/  FENCE.VIEW.ASYNC.S ;  /* 0x00000000000073c6 */ /* 0x000e760000000000 */
[----:B-1----:R2:W1:Y:S01]  /*0a20*/  SYNCS.EXCH.64 URZ, [UR5+0xa0], UR10 ;  /* 0x0000a00a05ff75b2 */ /* 0x0024620008000100 */
[----:B------:R2:W1:Y:S01]  /*0a30*/  SYNCS.EXCH.64 URZ, [UR5+0xb0], UR12 ;  /* 0x0000b00c05ff75b2 */ /* 0x0004620008000100 */
[----:B------:R2:W1:Y:S01]  /*0a40*/  SYNCS.EXCH.64 URZ, [UR5+0xa8], UR10 ;  /* 0x0000a80a05ff75b2 */ /* 0x0004620008000100 */
[----:B------:R2:W1:Y:S02]  /*0a50*/  SYNCS.EXCH.64 URZ, [UR5+0xb8], UR12 ;  /* 0x0000b80c05ff75b2 */ /* 0x0004640008000100 */
[----:B--2---:R-:W-:Y:S01]  /*0a60*/  NOP ;  /* 0x0000000000007918 */ /* 0x004fe20000000000 */
.L_x_12:
        /* <DEDUP_REMOVED lines=20> */
[----:B------:R2:W1:Y:S01]  /*0bb0*/  SYNCS.EXCH.64 URZ, [UR6+0xe8], UR4 ;  /* 0x0000e80406ff75b2 */ /* 0x0004620008000100 */
[----:B------:R2:W1:Y:S01]  /*0bc0*/  SYNCS.EXCH.64 URZ, [UR6+0xd0], UR10 ;  /* 0x0000d00a06ff75b2 */ /* 0x0004620008000100 */
[----:B------:R2:W1:Y:S01]  /*0bd0*/  SYNCS.EXCH.64 URZ, [UR6+0xf0], UR4 ;  /* 0x0000f00406ff75b2 */ /* 0x0004620008000100 */
[----:B------:R2:W1:Y:S01]  /*0be0*/  SYNCS.EXCH.64 URZ, [UR6+0xd8], UR10 ;  /* 0x0000d80a06ff75b2 */ /* 0x0004620008000100 */
[----:B------:R2:W1:Y:S02]  /*0bf0*/  SYNCS.EXCH.64 URZ, [UR6+0xf8], UR4 ;  /* 0x0000f80406ff75b2 */ /* 0x0004640008000100 */
[----:B--2---:R-:W-:Y:S01]  /*0c00*/  NOP ;  /* 0x0000000000007918 */ /* 0x004fe20000000000 */
.L_x_13:
        /* <DEDUP_REMOVED lines=18> */
.L_x_14:
[----:B-1----:R-:W1:Y:S01]  /*0d30*/  S2UR UR5, SR_CTAID.X ;  /* 0x00000000000579c3 */ /* 0x002e620000002500 */
[----:B------:R-:W-:-:S05]  /*0d40*/  CS2R.32 R205, SR_CgaSize ;  /* 0x0000000000cd7805 */ /* 0x000fca0000008a00 */
[----:B------:R-:W-:-:S05]  /*0d50*/  IMAD R205, R205, -0xa0, RZ ;  /* 0xffffff60cdcd7824 */ /* 0x000fca00078e02ff */
[----:B------:R-:W-:-:S14]  /*0d60*/  R2UR UR9, R205 ;  /* 0x00000000cd0972ca */ /* 0x000fdc00000e0000 */
[----:B------:R-:W2:Y:S01]  /*0d70*/  LDCU UR9, c[0x0][UR9+0x2b0] ;  /* 0x00005600090977ac */ /* 0x000ea20008000800 */
[----:B------:R-:W-:Y:S01]  /*0d80*/  NOP ;  /* 0x0000000000007918 */ /* 0x000fe20000000000 */
[----:B------:R-:W-:-:S05]  /*0d90*/  CS2R.32 R205, SR_CgaSize ;  /* 0x0000000000cd7805 */ /* 0x000fca0000008a00 */
[----:B------:R-:W-:-:S05]  /*0da0*/  IMAD R205, R205, -0xa0, RZ ;  /* 0xffffff60cdcd7824 */ /* 0x000fca00078e02ff */
[----:B------:R-:W-:-:S14]  /*0db0*/  R2UR UR6, R205 ;  /* 0x00000000cd0672ca */ /* 0x000fdc00000e0000 */
[----:B------:R-:W3:Y:S01]  /*0dc0*/  LDCU UR6, c[0x0][UR6+0x2b4] ;  /* 0x00005680060677ac */ /* 0x000ee20008000800 */
[----:B------:R-:W4:Y:S08]  /*0dd0*/  S2UR UR4, SR_CTAID.Y ;  /* 0x00000000000479c3 */ /* 0x000f300000002600 */
[----:B------:R-:W3:Y:S01]  /*0de0*/  LDC R9, c[0x0][0xb24] ;  /* 0x0002c900ff097b82 */ /* 0x000ee20000000800 */
[----:B-1----:R-:W-:-:S02]  /*0df0*/  I2FP.F32.U32 R4, UR5 ;  /* 0x0000000500047c45 */ /* 0x002fc40008201000 */
[----:B------:R-:W-:-:S05]  /*0e00*/  CS2R.32 R5, SR_CgaSize ;  /* 0x0000000000057805 */ /* 0x000fca0000008a00 */
[----:B------:R-:W-:-:S06]  /*0e10*/  IMAD R5, R5, -0xa0, RZ ;  /* 0xffffff6005057824 */ /* 0x000fcc00078e02ff */
[----:B------:R-:W1:Y:S01]  /*0e20*/  LDC R5, c[0x0][R5+0x2a0] ;  /* 0x0000a80005057b82 */ /* 0x000e620000000800 */
[----:B------:R-:W-:Y:S01]  /*0e30*/  MOV R205, UR5 ;  /* 0x0000000500cd7c02 */ /* 0x000fe20008000f00 */
[----:B--2---:R-:W-:Y:S01]  /*0e40*/  FMUL R4, R4, UR9 ;  /* 0x0000000904047c20 */ /* 0x004fe20008400000 */
[----:B----4-:R-:W-:Y:S02]  /*0e50*/  I2FP.F32.U32 R2, UR4 ;  /* 0x0000000400027c45 */ /* 0x010fe40008201000 */
[----:B------:R-:W-:-:S05]  /*0e60*/  CS2R.32 R3, SR_CgaSize ;  /* 0x0000000000037805 */ /* 0x000fca0000008a00 */
[----:B------:R-:W-:-:S06]  /*0e70*/  IMAD R3, R3, -0xa0, RZ ;  /* 0xffffff6003037824 */ /* 0x000fcc00078e02ff */
[----:B------:R-:W2:Y:S01]  /*0e80*/  LDC R3, c[0x0][R3+0x2a4] ;  /* 0x0000a90003037b82 */ /* 0x000ea20000000800 */
[----:B------:R-:W4:Y:S01]  /*0e90*/  F2I.U32.TRUNC.NTZ R204, R4 ;  /* 0x0000000400cc7305 */ /* 0x000f22000020f000 */
[----:B------:R-:W-:Y:S01]  /*0ea0*/  MOV R195, UR4 ;  /* 0x0000000400c37c02 */ /* 0x000fe20008000f00 */
[----:B---3--:R-:W-:-:S05]  /*0eb0*/  FMUL R2, R2, UR6 ;  /* 0x0000000602027c20 */ /* 0x008fca0008400000 */
[----:B------:R-:W-:Y:S01]  /*0ec0*/  BAR.SYNC.DEFER_BLOCKING 0x0 ;  /* 0x0000000000007b1d */ /* 0x000fe20000010000 */
[----:B------:R-:W-:-:S05]  /*0ed0*/  ISETP.GE.AND P0, PT, R9, 0x1, PT ;  /* 0x000000010900780c */ /* 0x000fca0003f06270 */
[----:B------:R-:W3:Y:S02]  /*0ee0*/  F2I.U32.TRUNC.NTZ R194, R2 ;  /* 0x0000000200c27305 */ /* 0x000ee4000020f000 */
[----:B------:R-:W2:Y:S01]  /*0ef0*/  S2UR UR36, SR_CTAID.Z ;  /* 0x00000000002479c3 */ /* 0x000ea20000002700 */
[----:B----4-:R-:W-:-:S05]  /*0f00*/  IADD3 R204, PT, PT, -R204, RZ, RZ ;  /* 0x000000ffcccc7210 */ /* 0x010fca0007ffe1ff */
[----:B-1----:R-:W-:Y:S01]  /*0f10*/  IMAD R204, R5, R204, UR5 ;  /* 0x0000000505cc7e24 */ /* 0x002fe2000f8e02cc */
[----:B---3--:R-:W-:-:S05]  /*0f20*/  IADD3 R194, PT, PT, -R194, RZ, RZ ;  /* 0x000000ffc2c27210 */ /* 0x008fca0007ffe1ff */
[----:B--2---:R-:W-:Y:S01]  /*0f30*/  IMAD R194, R3, R194, UR4 ;  /* 0x0000000403c27e24 */ /* 0x004fe2000f8e02c2 */
[----:B------:R-:W-:Y:S06]  /*0f40*/  @!P0 BRA `(.L_x_15) ;  /* 0x0000000000b88947 */ /* 0x000fec0003800000 */
[----:B------:R-:W1:Y:S01]  /*0f50*/  LDC.64 R4, c[0x0][0xb18] ;  /* 0x0002c600ff047b82 */ /* 0x000e620000000a00 */
[----:B------:R-:W-:-:S07]  /*0f60*/  ISETP.NE.AND P0, PT, R9, 0x1, PT ;  /* 0x000000010900780c */ /* 0x000fce0003f05270 */
[----:B------:R-:W2:Y:S08]  /*0f70*/  LDC R10, c[0x0][0xb0c] ;  /* 0x0002c300ff0a7b82 */ /* 0x000eb00000000800 */
[----:B------:R-:W3:Y:S08]  /*0f80*/  LDC R11, c[0x0][0x370] ;  /* 0x0000dc00ff0b7b82 */ /* 0x000ef00000000800 */
[----:B------:R-:W4:Y:S01]  /*0f90*/  LDC R12, c[0x0][0x374] ;  /* 0x0000dd00ff0c7b82 */ /* 0x000f220000000800 */
[----:B-1----:R-:W-:-:S07]  /*0fa0*/  ISETP.NE.AND P1, PT, R4, 0x1, PT ;  /* 0x000000010400780c */ /* 0x002fce0003f25270 */
[----:B------:R-:W3:Y:S01]  /*0fb0*/  LDC.64 R6, c[0x0][0xb10] ;  /* 0x0002c400ff067b82 */ /* 0x000ee20000000a00 */
[----:B--2---:R-:W-:-:S07]  /*0fc0*/  ISETP.NE.AND P2, PT, R10, 0x1, PT ;  /* 0x000000010a00780c */ /* 0x004fce0003f45270 */
[----:B------:R-:W1:Y:S08]  /*0fd0*/  LDC R8, c[0x0][0xb20] ;  /* 0x0002c800ff087b82 */ /* 0x000e700000000800 */
[----:B------:R-:W2:Y:S01]  /*0fe0*/  LDC.64 R2, c[0x0][0xb28] ;  /* 0x0002ca00ff027b82 */ /* 0x000ea20000000a00 */
[----:B----4-:R-:W-:-:S04]  /*0ff0*/  IMAD.HI.U32 R13, R12, R5, RZ ;  /* 0x000000050c0d7227 */ /* 0x010fc800078e00ff */
[----:B------:R-:W-:-:S04]  /*1000*/  IMAD.HI.U32 R5, R195, R5, RZ ;  /* 0x00000005c3057227 */ /* 0x000fc800078e00ff */
[----:B---3--:R-:W-:-:S04]  /*1010*/  IMAD.HI.U32 R14, R11, R6, RZ ;  /* 0x000000060b0e7227 */ /* 0x008fc800078e00ff */
[----:B------:R-:W-:Y:S01]  /*1020*/  IMAD.HI.U32 R16, R205, R6, RZ ;  /* 0x00000006cd107227 */ /* 0x000fe200078e00ff */
[-C--:B------:R-:W-:Y:S02]  /*1030*/  @P2 SHF.R.U32.HI R11, RZ, R7.reuse, R14 ;  /* 0x00000007ff0b2219 */ /* 0x080fe4000001160e */
[-C--:B-1----:R-:W-:Y:S02]  /*1040*/  @P1 SHF.R.U32.HI R12, RZ, R8.reuse, R13 ;  /* 0x00000008ff0c1219 */ /* 0x082fe4000001160d */
[----:B------:R-:W-:Y:S02]  /*1050*/  SHF.R.U32.HI R8, RZ, R8, R5 ;  /* 0x00000008ff087219 */ /* 0x000fe40000011605 */
[----:B------:R-:W-:Y:S02]  /*1060*/  SHF.R.U32.HI R16, RZ, R7, R16 ;  /* 0x00000007ff107219 */ /* 0x000fe40000011610 */
[----:B------:R-:W-:Y:S01]  /*1070*/  SEL R5, R195, R8, !P1 ;  /* 0x00000008c3057207 */ /* 0x000fe20004800000 */
[----:B--2---:R-:W-:Y:S01]  /*1080*/  IMAD.HI.U32 R14, R12, R2, RZ ;  /* 0x000000020c0e7227 */ /* 0x004fe200078e00ff */
[----:B------:R-:W-:-:S03]  /*1090*/  SEL R7, R205, R16, !P2 ;  /* 0x00000010cd077207 */ /* 0x000fc60005000000 */
[----:B------:R-:W-:Y:S01]  /*10a0*/  IMAD.HI.U32 R6, R11, R2, RZ ;  /* 0x000000020b067227 */ /* 0x000fe200078e00ff */
[----:B------:R-:W-:-:S04]  /*10b0*/  @P0 SHF.R.U32.HI R12, RZ, R3, R14 ;  /* 0x00000003ff0c0219 */ /* 0x000fc8000001160e */
[----:B------:R-:W-:Y:S01]  /*10c0*/  @P0 SHF.R.U32.HI R11, RZ, R3, R6 ;  /* 0x00000003ff0b0219 */ /* 0x000fe20000011606 */
[----:B------:R-:W-:-:S04]  /*10d0*/  IMAD R12, R12, R9, RZ ;  /* 0x000000090c0c7224 */ /* 0x000fc800078e02ff */
[----:B------:R-:W-:Y:S01]  /*10e0*/  IMAD R6, R11, R9, RZ ;  /* 0x000000090b067224 */ /* 0x000fe200078e02ff */
[----:B------:R-:W-:-:S04]  /*10f0*/  ISETP.GE.AND P1, PT, R5, R12, PT ;  /* 0x0000000c0500720c */ /* 0x000fc80003f26270 */
[----:B------:R-:W-:Y:S01]  /*1100*/  ISETP.GE.OR P1, PT, R7, R6, P1 ;  /* 0x000000060700720c */ /* 0x000fe20000f26670 */
[----:B------:R-:W-:-:S05]  /*1110*/  IMAD.HI.U32 R6, R5, R2, RZ ;  /* 0x0000000205067227 */ /* 0x000fca00078e00ff */
[----:B------:R-:W-:-:S04]  /*1120*/  SHF.R.U32.HI R6, RZ, R3, R6 ;  /* 0x00000003ff067219 */ /* 0x000fc80000011606 */
[----:B------:R-:W-:-:S03]  /*1130*/  SEL R6, R5, R6, !P0 ;  /* 0x0000000605067207 */ /* 0x000fc60004000000 */
[----:B------:R-:W-:Y:S01]  /*1140*/  @!P1 IMAD.HI.U32 R8, R7, R2, RZ ;  /* 0x0000000207089227 */ /* 0x000fe200078e00ff */
[----:B------:R-:W-:-:S04]  /*1150*/  IADD3 R2, PT, PT, -R6, RZ, RZ ;  /* 0x000000ff06027210 */ /* 0x000fc80007ffe1ff */
[----:B------:R-:W-:Y:S01]  /*1160*/  @!P1 SHF.R.U32.HI R8, RZ, R3, R8 ;  /* 0x00000003ff089219 */ /* 0x000fe20000011608 */
[----:B------:R-:W-:-:S03]  /*1170*/  IMAD R2, R9, R2, R5 ;  /* 0x0000000209027224 */ /* 0x000fc600078e0205 */
[----:B------:R-:W-:Y:S02]  /*1180*/  @!P1 SEL R3, R7, R8, !P0 ;  /* 0x0000000807039207 */ /* 0x000fe40004000000 */
[----:B------:R-:W-:-:S03]  /*1190*/  IADD3 R8, PT, PT, -R5, RZ, RZ ;  /* 0x000000ff05087210 */ /* 0x000fc60007ffe1ff */
[--C-:B------:R-:W-:Y:S02]  /*11a0*/  @!P1 IMAD.IADD R6, R6, 0x1, -R3.reuse ;  /* 0x0000000106069824 */ /* 0x100fe400078e0a03 */
[----:B------:R-:W-:Y:S01]  /*11b0*/  @!P1 IMAD R3, R2, R11, R3 ;  /* 0x0000000b02039224 */ /* 0x000fe200078e0203 */
[----:B------:R-:W-:Y:S01]  /*11c0*/  IADD3 R2, PT, PT, -R7, RZ, RZ ;  /* 0x000000ff07027210 */ /* 0x000fe20007ffe1ff */
[----:B------:R-:W-:Y:S02]  /*11d0*/  @!P1 IMAD R5, R6, R9, R7 ;  /* 0x0000000906059224 */ /* 0x000fe400078e0207 */
[----:B------:R-:W-:Y:S02]  /*11e0*/  IMAD R8, R4, R8, R195 ;  /* 0x0000000804087224 */ /* 0x000fe400078e02c3 */
[----:B------:R-:W-:Y:S02]  /*11f0*/  @!P1 IMAD.MOV.U32 R7, RZ, RZ, R3 ;  /* 0x000000ffff079224 */ /* 0x000fe400078e0003 */
[----:B------:R-:W-:-:S02]  /*1200*/  IMAD R2, R10, R2, R205 ;  /* 0x000000020a027224 */ /* 0x000fc400078e02cd */
[----:B------:R-:W-:Y:S02]  /*1210*/  IMAD R195, R5, R4, R8 ;  /* 0x0000000405c37224 */ /* 0x000fe400078e0208 */
[----:B------:R-:W-:Y:S02]  /*1220*/  IMAD R205, R7, R10, R2 ;  /* 0x0000000a07cd7224 */ /* 0x000fe400078e0202 */
.L_x_15:
[----:B------:R-:W1:Y:S01]  /*1230*/  LDCU UR4, c[0x0][0xb30] ;  /* 0x00016600ff0477ac */ /* 0x000e620008000800 */
[----:B------:R-:W2:Y:S08]  /*1240*/  S2UR UR38, SR_CgaCtaId ;  /* 0x00000000002679c3 */ /* 0x000eb00000008800 */
[----:B------:R-:W3:Y:S01]  /*1250*/  LDC R92, c[0x0][0xb24] ;  /* 0x0002c900ff5c7b82 */ /* 0x000ee20000000800 */
[----:B-1----:R-:W-:-:S09]  /*1260*/  UISETP.NE.AND UP1, UPT, UR4, 0x1, UPT ;  /* 0x000000010400788c */ /* 0x002fd2000bf25270 */
[----:B--2---:R-:W-:Y:S05]  /*1270*/  BRA.U UP1, `(.L_x_16) ;  /* 0x0000000101407547 */ /* 0x004fea000b800000 */
[----:B------:R-:W1:Y:S08]  /*1280*/  LDC.64 R4, c[0x0][0xb10] ;  /* 0x0002c400ff047b82 */ /* 0x000e700000000a00 */
[----:B------:R-:W2:Y:S08]  /*1290*/  LDC.64 R2, c[0x0][0xb18] ;  /* 0x0002c600ff027b82 */ /* 0x000eb00000000a00 */
[----:B------:R-:W4:Y:S08]  /*12a0*/  LDC R6, c[0x0][0xb20] ;  /* 0x0002c800ff067b82 */ /* 0x000f300000000800 */
[----:B------:R-:W3:Y:S01]  /*12b0*/  LDC R8, c[0x0][0xb0c] ;  /* 0x0002c300ff087b82 */ /* 0x000ee20000000800 */
[----:B-1----:R-:W-:-:S05]  /*12c0*/  IMAD.HI.U32 R4, R205, R4, RZ ;  /* 0x00000004cd047227 */ /* 0x002fca00078e00ff */
[----:B------:R-:W-:Y:S01]  /*12d0*/  SHF.R.U32.HI R4, RZ, R5, R4 ;  /* 0x00000005ff047219 */ /* 0x000fe20000011604 */
[----:B--2---:R-:W-:Y:S01]  /*12e0*/  IMAD.HI.U32 R3, R195, R3, RZ ;  /* 0x00000003c3037227 */ /* 0x004fe200078e00ff */
[----:B------:R-:W-:-:S04]  /*12f0*/  ISETP.NE.AND P0, PT, R2, 0x1, PT ;  /* 0x000000010200780c */ /* 0x000fc80003f05270 */
[----:B----4-:R-:W-:-:S04]  /*1300*/  SHF.R.U32.HI R6, RZ, R6, R3 ;  /* 0x00000006ff067219 */ /* 0x010fc80000011603 */
[----:B------:R-:W-:Y:S02]  /*1310*/  SEL R3, R195, R6, !P0 ;  /* 0x00000006c3037207 */ /* 0x000fe40004000000 */
[----:B---3--:R-:W-:-:S04]  /*1320*/  ISETP.NE.AND P1, PT, R8, 0x1, PT ;  /* 0x000000010800780c */ /* 0x008fc80003f25270 */
[----:B------:R-:W-:-:S05]  /*1330*/  SEL R4, R205, R4, !P1 ;  /* 0x00000004cd047207 */ /* 0x000fca0004800000 */
[----:B------:R-:W-:Y:S02]  /*1340*/  IMAD.IADD R5, R3, 0x1, -R4 ;  /* 0x0000000103057824 */ /* 0x000fe400078e0a04 */
[----:B------:R-:W-:Y:S02]  /*1350*/  IMAD.IADD R3, R4, 0x1, -R3 ;  /* 0x0000000104037824 */ /* 0x000fe400078e0a03 */
[----:B------:R-:W-:Y:S02]  /*1360*/  IMAD R205, R5, R8, R205 ;  /* 0x0000000805cd7224 */ /* 0x000fe400078e02cd */
[----:B------:R-:W-:-:S07]  /*1370*/  IMAD R195, R3, R2, R195 ;  /* 0x0000000203c37224 */ /* 0x000fce00078e02c3 */
.L_x_16:
[----:B------:R-:W-:Y:S01]  /*1380*/  BAR.SYNC.DEFER_BLOCKING 0x0 ;  /* 0x0000000000007b1d */ /* 0x000fe20000010000 */
[----:B------:R-:W-:Y:S01]  /*1390*/  UISETP.NE.AND UP1, UPT, UR8, 0x2, UPT ;  /* 0x000000020800788c */ /* 0x000fe2000bf25270 */
[----:B------:R-:W-:Y:S02]  /*13a0*/  ISETP.NE.OR P5, PT, R0, 0x2, !P5 ;  /* 0x000000020000780c */ /* 0x000fe40006fa5670 */
[----:B------:R-:W-:-:S06]  /*13b0*/  LOP3.LUT R2, R218, 0x1f, RZ, 0xc0, !PT ;  /* 0x0000001fda027812 */ /* 0x000fcc00078ec0ff */
[----:B------:R-:W-:Y:S05]  /*13c0*/  BRA.U UP1, `(.L_x_17) ;  /* 0x0000001101cc7547 */ /* 0x000fea000b800000 */
[----:B------:R-:W1:Y:S01]  /*13d0*/  LDCU UR15, c[0x0][0x38c] ;  /* 0x00007180ff0f77ac */ /* 0x000e620008000800 */
[----:B------:R-:W2:Y:S01]  /*13e0*/  LDC R9, c[0x0][0x370] ;  /* 0x0000dc00ff097b82 */ /* 0x000ea20000000800 */
[----:B------:R-:W-:Y:S01]  /*13f0*/  PLOP3.LUT P1, PT, PT, PT, UP2, 0x80, 0x8 ;  /* 0x000000000008781c */ /* 0x000fe20003f2f028 */
[----:B------:R-:W-:Y:S01]  /*1400*/  HFMA2 R12, -RZ, RZ, 0, 0 ;  /* 0x00000000ff0c7431 */ /* 0x000fe200000001ff */
[----:B------:R-:W-:Y:S01]  /*1410*/  ISETP.EQ.OR P4, PT, R2, RZ, P5 ;  /* 0x000000ff0200720c */ /* 0x000fe20002f82670 */
[----:B------:R-:W-:Y:S01]  /*1420*/  IMAD.MOV.U32 R15, RZ, RZ, 0x1 ;  /* 0x00000001ff0f7424 */ /* 0x000fe200078e00ff */
[----:B------:R-:W-:Y:S01]  /*1430*/  PLOP3.LUT P1, PT, P1, PT, PT, 0x8, 0x80 ;  /* 0x000000000080781c */ /* 0x000fe20000f2e170 */
[----:B------:R-:W-:Y:S01]  /*1440*/  IMAD.MOV.U32 R14, RZ, RZ, RZ ;  /* 0x000000ffff0e7224 */ /* 0x000fe200078e00ff */
[----:B------:R-:W-:Y:S01]  /*1450*/  MOV R8, 0x1 ;  /* 0x0000000100087802 */ /* 0x000fe20000000f00 */
[----:B------:R-:W4:Y:S01]  /*1460*/  LDC R0, c[0x0][0x374] ;  /* 0x0000dd00ff007b82 */ /* 0x000f220000000800 */
[----:B------:R-:W-:Y:S01]  /*1470*/  IMAD.MOV.U32 R10, RZ, RZ, RZ ;  /* 0x000000ffff0a7224 */ /* 0x000fe200078e00ff */
[----:B------:R-:W2:Y:S01]  /*1480*/  LDCU.64 UR24, c[0x0][0x348] ;  /* 0x00006900ff1877ac */ /* 0x000ea20008000a00 */
[----:B------:R-:W-:Y:S01]  /*1490*/  UMOV UR13, URZ ;  /* 0x000000ff000d7c82 */ /* 0x000fe20008000000 */
[----:B-1----:R-:W-:-:S04]  /*14a0*/  UIADD3 UR5, UPT, UPT, UR15, 0x3f, URZ ;  /* 0x0000003f0f057890 */ /* 0x002fc8000fffe0ff */
[----:B------:R-:W-:-:S04]  /*14b0*/  USHF.R.S32.HI UR4, URZ, 0x1f, UR5 ;  /* 0x0000001fff047899 */ /* 0x000fc80008011405 */
[----:B------:R-:W-:-:S04]  /*14c0*/  ULEA.HI UR4, UR4, UR5, URZ, 0x6 ;  /* 0x0000000504047291 */ /* 0x000fc8000f8f30ff */
[----:B------:R-:W-:Y:S02]  /*14d0*/  USHF.R.S32.HI UR22, URZ, 0x6, UR4 ;  /* 0x00000006ff167899 */ /* 0x000fe40008011404 */
[----:B------:R-:W-:Y:S02]  /*14e0*/  UIADD3 UR4, UPT, UPT, UR15, -0x1, URZ ;  /* 0xffffffff0f047890 */ /* 0x000fe4000fffe0ff */
[----:B------:R-:W-:Y:S02]  /*14f0*/  UISETP.LT.U32.AND UP0, UPT, UR22, 0x7, UPT ;  /* 0x000000071600788c */ /* 0x000fe4000bf01070 */
[----:B------:R-:W-:Y:S02]  /*1500*/  UISETP.GE.U32.AND UP1, UPT, UR4, -0x7f, UPT ;  /* 0xffffff810400788c */ /* 0x000fe4000bf26070 */
[----:B------:R-:W-:Y:S02]  /*1510*/  USEL UR21, UR22, 0x7, UP0 ;  /* 0x0000000716157887 */ /* 0x000fe40008000000 */
[----:B------:R-:W-:-:S02]  /*1520*/  UIADD3 UR15, UPT, UPT, UR15, 0x7e, URZ ;  /* 0x0000007e0f0f7890 */ /* 0x000fc4000fffe0ff */
[----:B------:R-:W-:Y:S02]  /*1530*/  UIADD3 UR7, UPT, UPT, UR21, -0x1, URZ ;  /* 0xffffffff15077890 */ /* 0x000fe4000fffe0ff */
[----:B------:R-:W-:-:S03]  /*1540*/  UIADD3 UR14, UPT, UPT, UR22, -UR21, URZ ;  /* 0x80000015160e7290 */ /* 0x000fc6000fffe0ff */
[----:B------:R-:W-:-:S04]  /*1550*/  @UP1 UIADD3 UR7, UPT, UPT, UR21, URZ, URZ ;  /* 0x000000ff15071290 */ /* 0x000fc8000fffe0ff */
[----:B--2---:R-:W-:-:S12]  /*1560*/  UIADD3 UR7, UPT, UPT, UR7, 0x1, URZ ;  /* 0x0000000107077890 */ /* 0x004fd8000fffe0ff */
.L_x_35:
[----:B------:R-:W-:Y:S01]  /*1570*/  UISETP.NE.AND UP0, UPT, UR38, URZ, UPT ;  /* 0x000000ff2600728c */ /* 0x000fe2000bf05270 */
[----:B------:R-:W1:Y:S08]  /*1580*/  S2UR UR38, SR_CgaCtaId ;  /* 0x00000000002679c3 */ /* 0x000e700000008800 */
[----:B------:R-:W-:Y:S05]  /*1590*/  BRA.U UP0, `(.L_x_18) ;  /* 0x0000000100347547 */ /* 0x000fea000b800000 */
[----:B------:R-:W2:Y:S01]  /*15a0*/  S2R R2, SR_CgaCtaId ;  /* 0x0000000000027919 */ /* 0x000ea20000008800 */
[----:B------:R-:W-:-:S04]  /*15b0*/  MOV R3, 0x400 ;  /* 0x0000040000037802 */ /* 0x000fc80000000f00 */
[----:B--2---:R-:W-:Y:S02]  /*15c0*/  LEA R3, R2, R3, 0x18 ;  /* 0x0000000302037211 */ /* 0x004fe400078ec0ff */
[----:B------:R-:W-:-:S03]  /*15d0*/  SHF.L.U32 R2, R8, 0x1f, RZ ;  /* 0x0000001f08027819 */ /* 0x000fc600000006ff */
[----:B------:R-:W-:-:S04]  /*15e0*/  IMAD R3, R10, 0x8, R3 ;  /* 0x000000080a037824 */ /* 0x000fc800078e0203 */
[----:B------:R-:W2:Y:S02]  /*15f0*/  SYNCS.PHASECHK.TRANS64.TRYWAIT P0, [R3+URZ+0x110], R2 ;  /* 0x00011002030075a7 */ /* 0x000ea400080011ff */
[----:B--2---:R-:W-:Y:S05]  /*1600*/  @!P0 BRA `(.L_x_19) ;  /* 0x0000006400388947 */ /* 0x004fea0003800000 */
.L_x_109:
[----:B------:R-:W-:Y:S01]  /*1610*/  VIADD R10, R10, 0x1 ;  /* 0x000000010a0a7836 */ /* 0x000fe20000000000 */
[----:B------:R2:W-:Y:S04]  /*1620*/  SYNCS.ARRIVE.TRANS64.A1T0 RZ, [R3+URZ+0x100], RZ ;  /* 0x000100ff03ff79a7 */ /* 0x0005e800081000ff */
[----:B------:R-:W-:-:S04]  /*1630*/  ISETP.NE.AND P0, PT, R10, 0x2, PT ;  /* 0x000000020a00780c */ /* 0x000fc80003f05270 */
[----:B------:R-:W-:Y:S02]  /*1640*/  SEL R10, R10, RZ, P0 ;  /* 0x000000ff0a0a7207 */ /* 0x000fe40000000000 */
[----:B--2---:R-:W-:-:S04]  /*1650*/  SEL R3, RZ, 0x1, P0 ;  /* 0x00000001ff037807 */ /* 0x004fc80000000000 */
[----:B------:R-:W-:-:S07]  /*1660*/  LOP3.LUT R8, R8, R3, RZ, 0x3c, !PT ;  /* 0x0000000308087212 */ /* 0x000fce00078e3cff */
.L_x_18:
[----:B------:R-:W-:Y:S01]  /*1670*/  UMOV UR4, 0x400 ;  /* 0x0000040000047882 */ /* 0x000fe20000000000 */
[----:B------:R-:W-:Y:S01]  /*1680*/  SHF.L.U32 R2, R15, 0x1f, RZ ;  /* 0x0000001f0f027819 */ /* 0x000fe200000006ff */
[----:B-1----:R-:W-:Y:S01]  /*1690*/  ULEA UR4, UR38, UR4, 0x18 ;  /* 0x0000000426047291 */ /* 0x002fe2000f8ec0ff */
[----:B------:R-:W-:Y:S01]  /*16a0*/  R2UR UR35, R205 ;  /* 0x00000000cd2372ca */ /* 0x000fe200000e0000 */
[----:B------:R-:W-:Y:S01]  /*16b0*/  UISETP.GE.U32.AND UP0, UPT, UR15, 0x7f, UPT ;  /* 0x0000007f0f00788c */ /* 0x000fe2000bf06070 */
[----:B------:R-:W-:Y:S01]  /*16c0*/  R2UR UR11, R195 ;  /* 0x00000000c30b72ca */ /* 0x000fe200000e0000 */
[----:B------:R-:W-:Y:S01]  /*16d0*/  ULEA UR5, UR13, UR4, 0x3 ;  /* 0x000000040d057291 */ /* 0x000fe2000f8e18ff */
[----:B------:R-:W-:-:S08]  /*16e0*/  UMOV UR23, URZ ;  /* 0x000000ff00177c82 */ /* 0x000fd00008000000 */
[----:B------:R1:W2:Y:S01]  /*16f0*/  SYNCS.PHASECHK.TRANS64.TRYWAIT P0, [UR5+0x38], R2 ;  /* 0x00003802ff0075a7 */ /* 0x0002a20008001105 */
[----:B------:R-:W-:Y:S02]  /*1700*/  USHF.L.U32 UR35, UR35, 0x7, URZ ;  /* 0x0000000723237899 */ /* 0x000fe400080006ff */
[----:B------:R-:W-:Y:S01]  /*1710*/  UIMAD UR11, UR11, 0x50, URZ ;  /* 0x000000500b0b78a4 */ /* 0x000fe2000f8e02ff */
[----:B------:R-:W-:Y:S11]  /*1720*/  BRA.U !UP0, `(.L_x_20) ;  /* 0x0000000108a87547 */ /* 0x000ff6000b800000 */
[----:B------:R-:W-:Y:S01]  /*1730*/  UMOV UR16, URZ ;  /* 0x000000ff00107c82 */ /* 0x000fe20008000000 */
[----:B------:R-:W-:-:S05]  /*1740*/  UMOV UR6, UR13 ;  /* 0x0000000d00067c82 */ /* 0x000fca0008000000 */
.L_x_25:
[----:B--2---:R-:W-:Y:S01]  /*1750*/  @!P5 MOV R3, 0x6800 ;  /* 0x000068000003d802 */ /* 0x004fe20000000f00 */
[----:B-1----:R-:W-:Y:S01]  /*1760*/  ULEA UR33, UR6, UR4, 0x3 ;  /* 0x0000000406217291 */ /* 0x002fe2000f8e18ff */
[----:B--2---:R-:W-:Y:S11]  /*1770*/  @P0 BRA `(.L_x_21) ;  /* 0x00000000000c0947 */ /* 0x004ff60003800000 */
[----:B------:R-:W-:Y:S04]  /*1780*/  SHF.L.U32 R5, R15, 0x1f, RZ ;  /* 0x0000001f0f057819 */ /* 0x000fe800000006ff */
[----:B------:R-:W2:Y:S02]  /*1790*/  SYNCS.PHASECHK.TRANS64.TRYWAIT P0, [UR33+0x38], R5 ;  /* 0x00003805ff0075a7 */ /* 0x000ea40008001121 */
[----:B--2---:R-:W-:Y:S05]  /*17a0*/  @!P0 BRA `(.L_x_22) ;  /* 0x0000006000e48947 */ /* 0x004fea0003800000 */
.L_x_21:
[----:B------:R2:W-:Y:S01]  /*17b0*/  @!P5 SYNCS.ARRIVE.TRANS64 RZ, [UR33], R3 ;  /* 0x00000003ffffd9a7 */ /* 0x0005e20008000021 */
[----:B------:R-:W-:Y:S04]  /*17c0*/  BSSY.RECONVERGENT B0, `(.L_x_23) ;  /* 0x0000003000007945 */ /* 0x000fe80003800200 */
[----:B------:R-:W-:Y:S05]  /*17d0*/  @P4 BRA `(.L_x_24) ;  /* 0x0000000000044947 */ /* 0x000fea0003800000 */
[----:B------:R-:W-:Y:S05]  /*17e0*/  BPT.TRAP 0x1 ;  /* 0x000000040000795c */ /* 0x000fea0000300000 */
.L_x_24:
[----:B------:R-:W-:Y:S05]  /*17f0*/  BSYNC.RECONVERGENT B0 ;  /* 0x0000000000007941 */ /* 0x000fea0003800200 */
.L_x_23:
[----:B------:R-:W-:Y:S02]  /*1800*/  UIADD3 UR13, UPT, UPT, UR6, 0x1, URZ ;  /* 0x00000001060d7890 */ /* 0x000fe4000fffe0ff */
[----:B------:R-:W-:Y:S02]  /*1810*/  UIADD3 UR18, UP1, UPT, UR24, 0x80, URZ ;  /* 0x0000008018127890 */ /* 0x000fe4000ff3e0ff */
[----:B------:R-:W-:Y:S02]  /*1820*/  UISETP.NE.AND UP0, UPT, UR13, 0x7, UPT ;  /* 0x000000070d00788c */ /* 0x000fe4000bf05270 */
[----:B------:R-:W-:Y:S02]  /*1830*/  ULEA UR32, UR6, UR4, 0xe ;  /* 0x0000000406207291 */ /* 0x000fe4000f8e70ff */
[----:B------:R-:W-:Y:S02]  /*1840*/  USEL UR9, URZ, 0x1, UP0 ;  /* 0x00000001ff097887 */ /* 0x000fe40008000000 */
[----:B------:R-:W-:Y:S02]  /*1850*/  USEL UR13, UR13, URZ, UP0 ;  /* 0x000000ff0d0d7287 */ /* 0x000fe40008000000 */
[----:B------:R-:W-:Y:S02]  /*1860*/  USHF.L.U32 UR34, UR16, 0x6, URZ ;  /* 0x0000000610227899 */ /* 0x000fe400080006ff */
[----:B------:R-:W-:Y:S01]  /*1870*/  ULEA UR8, UR13, UR4, 0x3 ;  /* 0x000000040d087291 */ /* 0x000fe2000f8e18ff */
[----:B------:R-:W-:Y:S01]  /*1880*/  LOP3.LUT R15, R15, UR9, RZ, 0x3c, !PT ;  /* 0x000000090f0f7c12 */ /* 0x000fe2000f8e3cff */
[----:B------:R-:W-:Y:S02]  /*1890*/  UIADD3.X UR19, UPT, UPT, URZ, UR25, URZ, UP1, !UPT ;  /* 0x00000019ff137290 */ /* 0x000fe40008ffe4ff */
[----:B------:R-:W-:Y:S01]  /*18a0*/  UIADD3 UR32, UPT, UPT, UR32, 0xa300, URZ ;  /* 0x0000a30020207890 */ /* 0x000fe2000fffe0ff */
[----:B-1----:R-:W-:Y:S01]  /*18b0*/  SHF.L.U32 R2, R15, 0x1f, RZ ;  /* 0x0000001f0f027819 */ /* 0x002fe200000006ff */
[----:B------:R-:W-:Y:S02]  /*18c0*/  UIMAD UR5, UR6, 0x2800, UR4 ;  /* 0x00002800060578a4 */ /* 0x000fe4000f8e0204 */
[----:B------:R-:W-:Y:S01]  /*18d0*/  UIADD3 UR26, UP0, UPT, UR24, 0x180, URZ ;  /* 0x00000180181a7890 */ /* 0x000fe2000ff1e0ff */
[----:B------:R1:W1:Y:S01]  /*18e0*/  SYNCS.PHASECHK.TRANS64.TRYWAIT P0, [UR8+0x38], R2 ;  /* 0x00003802ff0075a7 */ /* 0x0002620008001108 */
[----:B------:R-:W-:Y:S01]  /*18f0*/  UMOV UR28, 0x0 ;  /* 0x00000000001c7882 */ /* 0x000fe20000000000 */
[----:B------:R-:W-:Y:S01]  /*1900*/  UMOV UR29, 0x10000000 ;  /* 0x10000000001d7882 */ /* 0x000fe20000000000 */
[----:B------:R-:W-:Y:S01]  /*1910*/  UIADD3 UR8, UPT, UPT, UR5, 0x26300, URZ ;  /* 0x0002630005087890 */ /* 0x000fe2000fffe0ff */
[----:B------:R1:W-:Y:S01]  /*1920*/  UTMALDG.3D [UR32], [UR18], desc[UR28] ;  /* 0x00001c20120075b4 */ /* 0x0003e20008011000 */
[----:B------:R-:W-:Y:S02]  /*1930*/  UIADD3.X UR27, UPT, UPT, URZ, UR25, URZ, UP0, !UPT ;  /* 0x00000019ff1b7290 */ /* 0x000fe400087fe4ff */
[----:B------:R-:W-:Y:S01]  /*1940*/  UIADD3 UR16, UPT, UPT, UR16, 0x1, URZ ;  /* 0x0000000110107890 */ /* 0x000fe2000fffe0ff */
[----:B------:R-:W-:Y:S01]  /*1950*/  UMOV UR12, UR36 ;  /* 0x00000024000c7c82 */ /* 0x000fe20008000000 */
[----:B------:R-:W-:Y:S01]  /*1960*/  UMOV UR9, UR33 ;  /* 0x0000002100097c82 */ /* 0x000fe20008000000 */
[----:B------:R-:W-:Y:S01]  /*1970*/  UMOV UR10, UR34 ;  /* 0x00000022000a7c82 */ /* 0x000fe20008000000 */
[----:B------:R-:W-:Y:S03]  /*1980*/  UISETP.NE.AND UP0, UPT, UR16, UR7, UPT ;  /* 0x000000071000728c */ /* 0x000fe6000bf05270 */
[----:B------:R1:W-:Y:S01]  /*1990*/  UTMALDG.3D [UR8], [UR26], desc[UR28] ;  /* 0x00001c081a0075b4 */ /* 0x0003e20008011000 */
[----:B------:R-:W-:Y:S01]  /*19a0*/  UMOV UR23, UR7 ;  /* 0x0000000700177c82 */ /* 0x000fe20008000000 */
[----:B------:R-:W-:Y:S04]  /*19b0*/  UMOV UR6, UR13 ;  /* 0x0000000d00067c82 */ /* 0x000fe80008000000 */
[----:B------:R-:W-:Y:S05]  /*19c0*/  BRA.U UP0, `(.L_x_25) ;  /* 0xfffffffd00607547 */ /* 0x000fea000b83ffff */
.L_x_20:
[----:B------:R-:W-:Y:S01]  /*19d0*/  ULEA UR5, UR13, UR4, 0x3 ;  /* 0x000000040d057291 */ /* 0x000fe2000f8e18ff */
[----:B-1----:R-:W-:Y:S01]  /*19e0*/  SHF.L.U32 R2, R15, 0x1f, RZ ;  /* 0x0000001f0f027819 */ /* 0x002fe200000006ff */
[----:B------:R-:W-:Y:S01]  /*19f0*/  @!P1 SYNCS.ARRIVE.TRANS64.A1T0 RZ, [UR4+0x98], RZ ;  /* 0x000098ffffff99a7 */ /* 0x000fe20008100004 */
[----:B------:R-:W-:-:S06]  /*1a00*/  UISETP.GT.AND UP0, UPT, UR22, UR21, UPT ;  /* 0x000000151600728c */ /* 0x000fcc000bf04270 */
[----:B--2---:R1:W2:Y:S03]  /*1a10*/  SYNCS.PHASECHK.TRANS64.TRYWAIT P0, [UR5+0x38], R2 ;  /* 0x00003802ff0075a7 */ /* 0x0042a60008001105 */
[----:B------:R-:W-:Y:S05]  /*1a20*/  BRA.U !UP0, `(.L_x_26) ;  /* 0x0000000108ac7547 */ /* 0x000fea000b800000 */
[----:B------:R-:W-:Y:S01]  /*1a30*/  UIADD3 UR26, UPT, UPT, UR14, UR23, URZ ;  /* 0x000000170e1a7290 */ /* 0x000fe2000fffe0ff */
[----:B------:R-:W-:-:S11]  /*1a40*/  UMOV UR6, UR13 ;  /* 0x0000000d00067c82 */ /* 0x000fd60008000000 */
.L_x_31:
[----:B--2---:R-:W-:Y:S01]  /*1a50*/  @!P5 MOV R3, 0x6800 ;  /* 0x000068000003d802 */ /* 0x004fe20000000f00 */
[----:B-1----:R-:W-:Y:S01]  /*1a60*/  ULEA UR17, UR6, UR4, 0x3 ;  /* 0x0000000406117291 */ /* 0x002fe2000f8e18ff */
[----:B--2---:R-:W-:Y:S11]  /*1a70*/  @P0 BRA `(.L_x_27) ;  /* 0x00000000000c0947 */ /* 0x004ff60003800000 */
[----:B------:R-:W-:Y:S04]  /*1a80*/  SHF.L.U32 R5, R15, 0x1f, RZ ;  /* 0x0000001f0f057819 */ /* 0x000fe800000006ff */
[----:B------:R-:W2:Y:S02]  /*1a90*/  SYNCS.PHASECHK.TRANS64.TRYWAIT P0, [UR17+0x38], R5 ;  /* 0x00003805ff0075a7 */ /* 0x000ea40008001111 */
[----:B--2---:R-:W-:Y:S05]  /*1aa0*/  @!P0 BRA `(.L_x_28) ;  /* 0x00000060003c8947 */ /* 0x004fea0003800000 */
.L_x_27:
[----:B------:R2:W-:Y:S01]  /*1ab0*/  @!P5 SYNCS.ARRIVE.TRANS64 RZ, [UR17], R3 ;  /* 0x00000003ffffd9a7 */ /* 0x0005e20008000011 */
[----:B------:R-:W-:Y:S04]  /*1ac0*/  BSSY.RECONVERGENT B0, `(.L_x_29) ;  /* 0x0000003000007945 */ /* 0x000fe80003800200 */
[----:B------:R-:W-:Y:S05]  /*1ad0*/  @P4 BRA `(.L_x_30) ;  /* 0x0000000000044947 */ /* 0x000fea0003800000 */
[----:B------:R-:W-:Y:S05]  /*1ae0*/  BPT.TRAP 0x1 ;  /* 0x000000040000795c */ /* 0x000fea0000300000 */
.L_x_30:
[----:B------:R-:W-:Y:S05]  /*1af0*/  BSYNC.RECONVERGENT B0 ;  /* 0x0000000000007941 */ /* 0x000fea0003800200 */
.L_x_29:
[----:B------:R-:W-:Y:S02]  /*1b00*/  UIADD3 UR13, UPT, UPT, UR6, 0x1, URZ ;  /* 0x00000001060d7890 */ /* 0x000fe4000fffe0ff */
[----:B------:R-:W-:Y:S02]  /*1b10*/  ULEA UR16, UR6, UR4, 0xe ;  /* 0x0000000406107291 */ /* 0x000fe4000f8e70ff */
[----:B------:R-:W-:Y:S02]  /*1b20*/  UISETP.NE.AND UP0, UPT, UR13, 0x7, UPT ;  /* 0x000000070d00788c */ /* 0x000fe4000bf05270 */
[----:B------:R-:W-:Y:S02]  /*1b30*/  UIADD3 UR32, UP1, UPT, UR24, 0x80, URZ ;  /* 0x0000008018207890 */ /* 0x000fe4000ff3e0ff */
[----:B------:R-:W-:Y:S02]  /*1b40*/  USEL UR9, URZ, 0x1, UP0 ;  /* 0x00000001ff097887 */ /* 0x000fe40008000000 */
[----:B------:R-:W-:Y:S02]  /*1b50*/  USEL UR13, UR13, URZ, UP0 ;  /* 0x000000ff0d0d7287 */ /* 0x000fe40008000000 */
[----:B------:R-:W-:Y:S02]  /*1b60*/  USHF.L.U32 UR18, UR23, 0x6, URZ ;  /* 0x0000000617127899 */ /* 0x000fe400080006ff */
[----:B------:R-:W-:Y:S01]  /*1b70*/  ULEA UR8, UR13, UR4, 0x3 ;  /* 0x000000040d087291 */ /* 0x000fe2000f8e18ff */
[----:B------:R-:W-:Y:S01]  /*1b80*/  LOP3.LUT R15, R15, UR9, RZ, 0x3c, !PT ;  /* 0x000000090f0f7c12 */ /* 0x000fe2000f8e3cff */
[----:B------:R-:W-:Y:S02]  /*1b90*/  UIADD3 UR16, UPT, UPT, UR16, 0xa300, URZ ;  /* 0x0000a30010107890 */ /* 0x000fe4000fffe0ff */
[----:B------:R-:W-:Y:S01]  /*1ba0*/  UIADD3.X UR33, UPT, UPT, URZ, UR25, URZ, UP1, !UPT ;  /* 0x00000019ff217290 */ /* 0x000fe20008ffe4ff */
[----:B-1----:R-:W-:Y:S01]  /*1bb0*/  SHF.L.U32 R2, R15, 0x1f, RZ ;  /* 0x0000001f0f027819 */ /* 0x002fe200000006ff */
[----:B------:R-:W-:Y:S02]  /*1bc0*/  UIMAD UR5, UR6, 0x2800, UR4 ;  /* 0x00002800060578a4 */ /* 0x000fe4000f8e0204 */
[----:B------:R-:W-:Y:S01]  /*1bd0*/  UIADD3 UR30, UP0, UPT, UR24, 0x180, URZ ;  /* 0x00000180181e7890 */ /* 0x000fe2000ff1e0ff */
[----:B------:R1:W1:Y:S01]  /*1be0*/  SYNCS.PHASECHK.TRANS64.TRYWAIT P0, [UR8+0x38], R2 ;  /* 0x00003802ff0075a7 */ /* 0x0002620008001108 */
[----:B------:R-:W-:Y:S01]  /*1bf0*/  UIADD3 UR8, UPT, UPT, UR5, 0x26300, URZ ;  /* 0x0002630005087890 */ /* 0x000fe2000fffe0ff */
[----:B------:R-:W-:Y:S01]  /*1c00*/  UMOV UR28, 0x0 ;  /* 0x00000000001c7882 */ /* 0x000fe20000000000 */
[----:B------:R-:W-:Y:S01]  /*1c10*/  UMOV UR29, 0x10000000 ;  /* 0x10000000001d7882 */ /* 0x000fe20000000000 */
[----:B------:R-:W-:Y:S01]  /*1c20*/  UMOV UR19, UR35 ;  /* 0x0000002300137c82 */ /* 0x000fe20008000000 */
[----:B------:R-:W-:Y:S01]  /*1c30*/  UMOV UR20, UR36 ;  /* 0x0000002400147c82 */ /* 0x000fe20008000000 */
[----:B------:R-:W-:Y:S01]  /*1c40*/  UIADD3.X UR31, UPT, UPT, URZ, UR25, URZ, UP0, !UPT ;  /* 0x00000019ff1f7290 */ /* 0x000fe200087fe4ff */
[----:B------:R1:W-:Y:S01]  /*1c50*/  UTMALDG.3D [UR16], [UR32], desc[UR28] ;  /* 0x00001c10200075b4 */ /* 0x0003e20008011000 */
[----:B------:R-:W-:Y:S01]  /*1c60*/  UIADD3 UR23, UPT, UPT, UR23, 0x1, URZ ;  /* 0x0000000117177890 */ /* 0x000fe2000fffe0ff */
[----:B------:R-:W-:Y:S01]  /*1c70*/  UMOV UR12, UR36 ;  /* 0x00000024000c7c82 */ /* 0x000fe20008000000 */
[----:B------:R-:W-:Y:S01]  /*1c80*/  UMOV UR9, UR17 ;  /* 0x0000001100097c82 */ /* 0x000fe20008000000 */
[----:B------:R-:W-:Y:S01]  /*1c90*/  UMOV UR10, UR18 ;  /* 0x00000012000a7c82 */ /* 0x000fe20008000000 */
[----:B------:R-:W-:Y:S03]  /*1ca0*/  UISETP.NE.AND UP0, UPT, UR23, UR26, UPT ;  /* 0x0000001a1700728c */ /* 0x000fe6000bf05270 */
[----:B------:R1:W-:Y:S01]  /*1cb0*/  UTMALDG.3D [UR8], [UR30], desc[UR28] ;  /* 0x00001c081e0075b4 */ /* 0x0003e20008011000 */
[----:B------:R-:W-:Y:S05]  /*1cc0*/  UMOV UR6, UR13 ;  /* 0x0000000d00067c82 */ /* 0x000fea0008000000 */
[----:B------:R-:W-:Y:S05]  /*1cd0*/  BRA.U UP0, `(.L_x_31) ;  /* 0xfffffffd005c7547 */ /* 0x000fea000b83ffff */
.L_x_26:
[----:B-1----:R-:W-:Y:S01]  /*1ce0*/  LEA R2, R14, UR4, 0x3 ;  /* 0x000000040e027c11 */ /* 0x002fe2000f8e18ff */
[----:B------:R-:W-:Y:S01]  /*1cf0*/  NOP ;  /* 0x0000000000007918 */ /* 0x000fe20000000000 */
[----:B--2---:R-:W-:Y:S02]  /*1d00*/  SHF.L.U32 R3, R12, 0x1f, RZ ;  /* 0x0000001f0c037819 */ /* 0x004fe400000006ff */
[----:B------:R-:W-:Y:S02]  /*1d10*/  LEA R4, R14, UR4, 0x4 ;  /* 0x000000040e047c11 */ /* 0x000fe4000f8e20ff */
[----:B------:R-:W1:Y:S02]  /*1d20*/  SYNCS.PHASECHK.TRANS64.TRYWAIT P0, [R2+URZ+0xa0], R3 ;  /* 0x0000a003020075a7 */ /* 0x000e6400080011ff */
[----:B-1----:R-:W-:Y:S05]  /*1d30*/  @!P0 BRA `(.L_x_32) ;  /* 0x0000005c00b08947 */ /* 0x002fea0003800000 */
.L_x_112:
[----:B------:R-:W2:Y:S01]  /*1d40*/  LDS.128 R4, [R4+0x130] ;  /* 0x0001300004047984 */ /* 0x000ea20000000c00 */
[----:B---3--:R-:W-:Y:S01]  /*1d50*/  ISETP.GE.AND P0, PT, R92, 0x1, PT ;  /* 0x000000015c00780c */ /* 0x008fe20003f06270 */
[----:B-1----:R-:W-:Y:S01]  /*1d60*/  VIADD R2, R2, 0xb0 ;  /* 0x000000b002027836 */ /* 0x002fe20000000000 */
[----:B------:R-:W-:Y:S01]  /*1d70*/  @!PT LDS RZ, [RZ] ;  /* 0x00000000fffff984 */ /* 0x000fe20000000800 */
[----:B------:R-:W-:Y:S01]  /*1d80*/  @!PT LDS RZ, [RZ] ;  /* 0x00000000fffff984 */ /* 0x000fe20000000800 */
[----:B------:R-:W-:Y:S01]  /*1d90*/  @!PT LDS RZ, [RZ] ;  /* 0x00000000fffff984 */ /* 0x000fe20000000800 */
[----:B------:R-:W-:Y:S01]  /*1da0*/  @!PT LDS RZ, [RZ] ;  /* 0x00000000fffff984 */ /* 0x000fe20000000800 */
[----:B------:R1:W-:Y:S06]  /*1db0*/  MEMBAR.ALL.CTA ;  /* 0x0000000000007992 */ /* 0x0003ec0000008000 */
[----:B-1----:R-:W1:Y:S01]  /*1dc0*/  FENCE.VIEW.ASYNC.S ;  /* 0x00000000000073c6 */ /* 0x002e620000000000 */
[----:B------:R-:W-:-:S04]  /*1dd0*/  PRMT R2, RZ, 0x654, R2 ;  /* 0x00000654ff027816 */ /* 0x000fc80000000002 */
[----:B-1----:R1:W-:Y:S01]  /*1de0*/  SYNCS.ARRIVE.TRANS64.RED.A1T0 RZ, [R2+URZ], RZ ;  /* 0x000000ff02ff79a7 */ /* 0x0023e200081004ff */
[----:B--2---:R-:W-:-:S13]  /*1df0*/  LOP3.LUT P2, RZ, R6, 0x1, RZ, 0xc0, !PT ;  /* 0x0000000106ff7812 */ /* 0x004fda000784c0ff */
[----:B------:R-:W-:Y:S01]  /*1e00*/  @P2 SHF.R.U32.HI R3, RZ, 0x10, R5 ;  /* 0x00000010ff032819 */ /* 0x000fe20000011605 */
[----:B------:R-:W-:Y:S01]  /*1e10*/  VOTEU.ANY UP0, P2 ;  /* 0x0000000000ff7886 */ /* 0x000fe20001000100 */
[----:B------:R-:W-:Y:S02]  /*1e20*/  @P2 MOV R13, R4 ;  /* 0x00000004000d2202 */ /* 0x000fe40000000f00 */
[----:B------:R-:W-:Y:S02]  /*1e30*/  @P2 R2UR.BROADCAST UR5, R3 ;  /* 0x00000000030522ca */ /* 0x000fe400008e0000 */
[----:B------:R-:W-:-:S11]  /*1e40*/  @P2 LOP3.LUT R11, R5, 0xffff, RZ, 0xc0, !PT ;  /* 0x0000ffff050b2812 */ /* 0x000fd600078ec0ff */
[----:B------:R-:W-:Y:S01]  /*1e50*/  @UP0 UMOV UR36, UR5 ;  /* 0x0000000500240c82 */ /* 0x000fe20008000000 */
[----:B-1----:R-:W-:Y:S05]  /*1e60*/  @!P0 BRA `(.L_x_33) ;  /* 0x0000000000b88947 */ /* 0x002fea0003800000 */
[----:B------:R-:W4:Y:S01]  /*1e70*/  LDC.64 R4, c[0x0][0xb18] ;  /* 0x0002c600ff047b82 */ /* 0x000f220000000a00 */
[----:B------:R-:W-:-:S07]  /*1e80*/  ISETP.NE.AND P3, PT, R92, 0x1, PT ;  /* 0x000000015c00780c */ /* 0x000fce0003f65270 */
[----:B------:R-:W1:Y:S08]  /*1e90*/  LDC.64 R6, c[0x0][0xb10] ;  /* 0x0002c400ff067b82 */ /* 0x000e700000000a00 */
[----:B------:R-:W2:Y:S08]  /*1ea0*/  LDC R16, c[0x0][0xb20] ;  /* 0x0002c800ff107b82 */ /* 0x000eb00000000800 */
[----:B------:R-:W3:Y:S01]  /*1eb0*/  LDC R18, c[0x0][0xb0c] ;  /* 0x0002c300ff127b82 */ /* 0x000ee20000000800 */
[----:B----4-:R-:W-:Y:S01]  /*1ec0*/  IMAD.HI.U32 R17, R0, R5, RZ ;  /* 0x0000000500117227 */ /* 0x010fe200078e00ff */
[----:B------:R-:W-:-:S03]  /*1ed0*/  ISETP.NE.AND P0, PT, R4, 0x1, PT ;  /* 0x000000010400780c */ /* 0x000fc60003f05270 */
[----:B------:R-:W-:-:S03]  /*1ee0*/  IMAD.HI.U32 R5, R11, R5, RZ ;  /* 0x000000050b057227 */ /* 0x000fc600078e00ff */
[----:B------:R-:W4:Y:S01]  /*1ef0*/  LDC.64 R2, c[0x0][0xb28] ;  /* 0x0002ca00ff027b82 */ /* 0x000f220000000a00 */
[----:B-1----:R-:W-:-:S04]  /*1f00*/  IMAD.HI.U32 R20, R9, R6, RZ ;  /* 0x0000000609147227 */ /* 0x002fc800078e00ff */
[----:B------:R-:W-:Y:S01]  /*1f10*/  IMAD.HI.U32 R22, R13, R6, RZ ;  /* 0x000000060d167227 */ /* 0x000fe200078e00ff */
[----:B------:R-:W-:Y:S02]  /*1f20*/  SHF.R.U32.HI R20, RZ, R7, R20 ;  /* 0x00000007ff147219 */ /* 0x000fe40000011614 */
[-C--:B--2---:R-:W-:Y:S02]  /*1f30*/  SHF.R.U32.HI R17, RZ, R16.reuse, R17 ;  /* 0x00000010ff117219 */ /* 0x084fe40000011611 */
[----:B------:R-:W-:Y:S02]  /*1f40*/  SHF.R.U32.HI R16, RZ, R16, R5 ;  /* 0x00000010ff107219 */ /* 0x000fe40000011605 */
[----:B------:R-:W-:Y:S02]  /*1f50*/  SEL R17, R0, R17, !P0 ;  /* 0x0000001100117207 */ /* 0x000fe40004000000 */
[----:B------:R-:W-:Y:S02]  /*1f60*/  SHF.R.U32.HI R22, RZ, R7, R22 ;  /* 0x00000007ff167219 */ /* 0x000fe40000011616 */
[----:B---3--:R-:W-:-:S02]  /*1f70*/  ISETP.NE.AND P1, PT, R18, 0x1, PT ;  /* 0x000000011200780c */ /* 0x008fc40003f25270 */
[----:B------:R-:W-:Y:S02]  /*1f80*/  SEL R5, R11, R16, !P0 ;  /* 0x000000100b057207 */ /* 0x000fe40004000000 */
[----:B------:R-:W-:Y:S02]  /*1f90*/  SEL R19, R9, R20, !P1 ;  /* 0x0000001409137207 */ /* 0x000fe40004800000 */
[----:B------:R-:W-:Y:S01]  /*1fa0*/  SEL R7, R13, R22, !P1 ;  /* 0x000000160d077207 */ /* 0x000fe20004800000 */
[----:B----4-:R-:W-:-:S04]  /*1fb0*/  IMAD.HI.U32 R20, R17, R2, RZ ;  /* 0x0000000211147227 */ /* 0x010fc800078e00ff */
        /* <DEDUP_REMOVED lines=10> */
[----:B------:R-:W-:-:S04]  /*2060*/  @!P0 IMAD.HI.U32 R16, R7, R2, RZ ;  /* 0x0000000207108227 */ /* 0x000fc800078e00ff */
[----:B------:R-:W-:Y:S01]  /*2070*/  IMAD.MOV R2, RZ, RZ, -R6 ;  /* 0x000000ffff027224 */ /* 0x000fe200078e0a06 */
[----:B------:R-:W-:-:S03]  /*2080*/  @!P0 SHF.R.U32.HI R16, RZ, R3, R16 ;  /* 0x00000003ff108219 */ /* 0x000fc60000011610 */
[----:B------:R-:W-:Y:S01]  /*2090*/  IMAD R2, R92, R2, R5 ;  /* 0x000000025c027224 */ /* 0x000fe200078e0205 */
        /* <DEDUP_REMOVED lines=11> */
.L_x_33:
[----:B------:R-:W1:Y:S02]  /*2150*/  LDCU UR5, c[0x0][0xb30] ;  /* 0x00016600ff0577ac */ /* 0x000e640008000800 */
[----:B-1----:R-:W-:-:S09]  /*2160*/  UISETP.NE.AND UP0, UPT, UR5, 0x1, UPT ;  /* 0x000000010500788c */ /* 0x002fd2000bf05270 */
[----:B------:R-:W-:Y:S05]  /*2170*/  BRA.U UP0, `(.L_x_34) ;  /* 0x0000000100407547 */ /* 0x000fea000b800000 */
[----:B------:R-:W1:Y:S08]  /*2180*/  LDC.64 R4, c[0x0][0xb10] ;  /* 0x0002c400ff047b82 */ /* 0x000e700000000a00 */
[----:B------:R-:W2:Y:S08]  /*2190*/  LDC.64 R2, c[0x0][0xb18] ;  /* 0x0002c600ff027b82 */ /* 0x000eb00000000a00 */
[----:B------:R-:W3:Y:S08]  /*21a0*/  LDC R6, c[0x0][0xb20] ;  /* 0x0002c800ff067b82 */ /* 0x000ef00000000800 */
[----:B------:R-:W4:Y:S01]  /*21b0*/  LDC R16, c[0x0][0xb0c] ;  /* 0x0002c300ff107b82 */ /* 0x000f220000000800 */
[----:B-1----:R-:W-:-:S05]  /*21c0*/  IMAD.HI.U32 R4, R13, R4, RZ ;  /* 0x000000040d047227 */ /* 0x002fca00078e00ff */
[----:B------:R-:W-:Y:S01]  /*21d0*/  SHF.R.U32.HI R4, RZ, R5, R4 ;  /* 0x00000005ff047219 */ /* 0x000fe20000011604 */
[----:B--2---:R-:W-:Y:S01]  /*21e0*/  IMAD.HI.U32 R3, R11, R3, RZ ;  /* 0x000000030b037227 */ /* 0x004fe200078e00ff */
[----:B------:R-:W-:-:S04]  /*21f0*/  ISETP.NE.AND P0, PT, R2, 0x1, PT ;  /* 0x000000010200780c */ /* 0x000fc80003f05270 */
[----:B---3--:R-:W-:-:S04]  /*2200*/  SHF.R.U32.HI R6, RZ, R6, R3 ;  /* 0x00000006ff067219 */ /* 0x008fc80000011603 */
[----:B------:R-:W-:Y:S02]  /*2210*/  SEL R3, R11, R6, !P0 ;  /* 0x000000060b037207 */ /* 0x000fe40004000000 */
[----:B----4-:R-:W-:-:S04]  /*2220*/  ISETP.NE.AND P1, PT, R16, 0x1, PT ;  /* 0x000000011000780c */ /* 0x010fc80003f25270 */
[----:B------:R-:W-:-:S05]  /*2230*/  SEL R4, R13, R4, !P1 ;  /* 0x000000040d047207 */ /* 0x000fca0004800000 */
[----:B------:R-:W-:Y:S02]  /*2240*/  IMAD.IADD R5, R3, 0x1, -R4 ;  /* 0x0000000103057824 */ /* 0x000fe400078e0a04 */
[----:B------:R-:W-:Y:S02]  /*2250*/  IMAD.IADD R3, R4, 0x1, -R3 ;  /* 0x0000000104037824 */ /* 0x000fe400078e0a03 */
[----:B------:R-:W-:Y:S02]  /*2260*/  IMAD R13, R5, R16, R13 ;  /* 0x00000010050d7224 */ /* 0x000fe400078e020d */
[----:B------:R-:W-:-:S07]  /*2270*/  IMAD R11, R3, R2, R11 ;  /* 0x00000002030b7224 */ /* 0x000fce00078e020b */
.L_x_34:
[----:B------:R-:W-:Y:S01]  /*2280*/  VIADD R14, R14, 0x1 ;  /* 0x000000010e0e7836 */ /* 0x000fe20000000000 */
[----:B------:R-:W-:Y:S01]  /*2290*/  PLOP3.LUT P1, PT, PT, PT, PT, 0x80, 0x8 ;  /* 0x000000000008781c */ /* 0x000fe20003f2f070 */
[----:B------:R-:W-:Y:S02]  /*22a0*/  IMAD.IADD R205, R13, 0x1, R204 ;  /* 0x000000010dcd7824 */ /* 0x000fe400078e02cc */
[----:B------:R-:W-:Y:S01]  /*22b0*/  IMAD.IADD R195, R11, 0x1, R194 ;  /* 0x000000010bc37824 */ /* 0x000fe200078e02c2 */
[----:B------:R-:W-:-:S04]  /*22c0*/  ISETP.NE.AND P0, PT, R14, 0x2, PT ;  /* 0x000000020e00780c */ /* 0x000fc80003f05270 */
[----:B------:R-:W-:Y:S02]  /*22d0*/  SEL R3, RZ, 0x1, P0 ;  /* 0x00000001ff037807 */ /* 0x000fe40000000000 */
[----:B------:R-:W-:Y:S02]  /*22e0*/  SEL R14, R14, RZ, P0 ;  /* 0x000000ff0e0e7207 */ /* 0x000fe40000000000 */
[----:B------:R-:W-:Y:S01]  /*22f0*/  LOP3.LUT R12, R12, R3, RZ, 0x3c, !PT ;  /* 0x000000030c0c7212 */ /* 0x000fe200078e3cff */
[----:B------:R-:W-:Y:S06]  /*2300*/  @P2 BRA `(.L_x_35) ;  /* 0xfffffff000982947 */ /* 0x000fec000383ffff */
[----:B------:R-:W-:Y:S01]  /*2310*/  UIADD3 UR4, UPT, UPT, UR4, 0x38, URZ ;  /* 0x0000003804047890 */ /* 0x000fe2000fffe0ff */
[----:B------:R-:W-:-:S03]  /*2320*/  SHF.L.U32 R3, R15, 0x1f, RZ ;  /* 0x0000001f0f037819 */ /* 0x000fc600000006ff */
[----:B------:R-:W-:-:S09]  /*2330*/  ULEA UR5, UR13, UR4, 0x3 ;  /* 0x000000040d057291 */ /* 0x000fd2000f8e18ff */
[----:B------:R-:W1:Y:S02]  /*2340*/  SYNCS.PHASECHK.TRANS64.TRYWAIT P0, [UR5], R3 ;  /* 0x00000003ff0075a7 */ /* 0x000e640008001105 */
[----:B-1----:R-:W-:Y:S05]  /*2350*/  @!P0 BRA `(.L_x_36) ;  /* 0x00000058003c8947 */ /* 0x002fea0003800000 */
.L_x_114:
[----:B------:R-:W-:-:S04]  /*2360*/  UIADD3 UR6, UPT, UPT, UR13, 0x1, URZ ;  /* 0x000000010d067890 */ /* 0x000fc8000fffe0ff */
[----:B------:R-:W-:-:S04]  /*2370*/  UISETP.NE.AND UP0, UPT, UR6, 0x7, UPT ;  /* 0x000000070600788c */ /* 0x000fc8000bf05270 */
[----:B------:R-:W-:Y:S02]  /*2380*/  USEL UR7, URZ, 0x1, UP0 ;  /* 0x00000001ff077887 */ /* 0x000fe40008000000 */
[----:B------:R-:W-:-:S04]  /*2390*/  USEL UR6, UR6, URZ, UP0 ;  /* 0x000000ff06067287 */ /* 0x000fc80008000000 */
[----:B------:R-:W-:Y:S01]  /*23a0*/  ULEA UR5, UR6, UR4, 0x3 ;  /* 0x0000000406057291 */ /* 0x000fe2000f8e18ff */
[----:B------:R-:W-:-:S04]  /*23b0*/  LOP3.LUT R2, R15, UR7, RZ, 0x3c, !PT ;  /* 0x000000070f027c12 */ /* 0x000fc8000f8e3cff */
[----:B-1----:R-:W-:-:S04]  /*23c0*/  SHF.L.U32 R3, R2, 0x1f, RZ ;  /* 0x0000001f02037819 */ /* 0x002fc800000006ff */
[----:B------:R-:W1:Y:S02]  /*23d0*/  SYNCS.PHASECHK.TRANS64.TRYWAIT P0, [UR5], R3 ;  /* 0x00000003ff0075a7 */ /* 0x000e640008001105 */
[----:B-1----:R-:W-:Y:S05]  /*23e0*/  @!P0 BRA `(.L_x_37) ;  /* 0x0000005800308947 */ /* 0x002fea0003800000 */
.L_x_116:
        /* <DEDUP_REMOVED lines=9> */
.L_x_118:
        /* <DEDUP_REMOVED lines=9> */
.L_x_120:
        /* <DEDUP_REMOVED lines=9> */
.L_x_122:
        /* <DEDUP_REMOVED lines=9> */
.L_x_124:
[----:B------:R-:W-:-:S04]  /*2630*/  UIADD3 UR6, UPT, UPT, UR6, 0x1, URZ ;  /* 0x0000000106067890 */ /* 0x000fc8000fffe0ff */
[----:B------:R-:W-:-:S04]  /*2640*/  UISETP.NE.AND UP0, UPT, UR6, 0x7, UPT ;  /* 0x000000070600788c */ /* 0x000fc8000bf05270 */
[----:B------:R-:W-:Y:S02]  /*2650*/  USEL UR5, URZ, 0x1, UP0 ;  /* 0x00000001ff057887 */ /* 0x000fe40008000000 */
[----:B------:R-:W-:-:S04]  /*2660*/  USEL UR6, UR6, URZ, UP0 ;  /* 0x000000ff06067287 */ /* 0x000fc80008000000 */
[----:B------:R-:W-:Y:S01]  /*2670*/  ULEA UR6, UR6, UR4, 0x3 ;  /* 0x0000000406067291 */ /* 0x000fe2000f8e18ff */
[----:B-1----:R-:W-:-:S04]  /*2680*/  LOP3.LUT R3, R2, UR5, RZ, 0x3c, !PT ;  /* 0x0000000502037c12 */ /* 0x002fc8000f8e3cff */
[----:B------:R-:W-:Y:S01]  /*2690*/  SHF.L.U32 R3, R3, 0x1f, RZ ;  /* 0x0000001f03037819 */ /* 0x000fe200000006ff */
[----:B----4-:R-:W-:-:S07]  /*26a0*/  IMAD.U32 R0, RZ, RZ, UR6 ;  /* 0x00000006ff007e24 */ /* 0x010fce000f8e00ff */
.L_x_42:
[----:B-1----:R1:W2:Y:S02]  /*26b0*/  SYNCS.PHASECHK.TRANS64.TRYWAIT P0, [R0+URZ], R3 ;  /* 0x00000003000075a7 */ /* 0x0022a400080011ff */
[----:B--2---:R-:W-:Y:S05]  /*26c0*/  @!P0 NANOSLEEP.SYNCS 0x989680 ;  /* 0x009896800000895d */ /* 0x004fea0003900000 */
[----:B------:R-:W2:Y:S02]  /*26d0*/  @!P0 SYNCS.PHASECHK.TRANS64 P0, [R0+URZ], R3 ;  /* 0x00000003000085a7 */ /* 0x000ea400080010ff */
[----:B--2---:R-:W-:Y:S05]  /*26e0*/  @P0 EXIT ;  /* 0x000000000000094d */ /* 0x004fea0003800000 */
[----:B------:R-:W-:Y:S05]  /*26f0*/  BRA `(.L_x_42) ;  /* 0xfffffffc00ec7947 */ /* 0x000fea000383ffff */
.L_x_17:
[----:B------:R-:W-:-:S04]  /*2700*/  UISETP.NE.AND UP1, UPT, UR38, URZ, UPT ;  /* 0x000000ff2600728c */ /* 0x000fc8000bf25270 */
[----:B------:R-:W-:-:S09]  /*2710*/  UISETP.NE.OR UP1, UPT, UR8, 0x1, UP1 ;  /* 0x000000010800788c */ /* 0x000fd20008f25670 */
[----:B------:R-:W-:Y:S05]  /*2720*/  BRA.U UP1, `(.L_x_43) ;  /* 0x0000000501487547 */ /* 0x000fea000b800000 */
[----:B------:R-:W-:Y:S01]  /*2730*/  ISETP.NE.AND P2, PT, R2, RZ, PT ;  /* 0x000000ff0200720c */ /* 0x000fe20003f45270 */
[----:B------:R-:W-:Y:S01]  /*2740*/  IMAD.MOV.U32 R12, RZ, RZ, 0x1 ;  /* 0x00000001ff0c7424 */ /* 0x000fe200078e00ff */
[----:B------:R-:W-:Y:S02]  /*2750*/  CS2R R10, SRZ ;  /* 0x00000000000a7805 */ /* 0x000fe4000001ff00 */
[----:B------:R-:W-:Y:S01]  /*2760*/  CS2R R8, SRZ ;  /* 0x0000000000087805 */ /* 0x000fe2000001ff00 */
[----:B------:R-:W-:Y:S01]  /*2770*/  UMOV UR4, 0x400 ;  /* 0x0000040000047882 */ /* 0x000fe20000000000 */
[----:B------:R-:W-:Y:S01]  /*2780*/  UMOV UR6, URZ ;  /* 0x000000ff00067c82 */ /* 0x000fe20008000000 */
[----:B------:R-:W-:-:S12]  /*2790*/  ULEA UR38, UR38, UR4, 0x18 ;  /* 0x0000000426267291 */ /* 0x000fd8000f8ec0ff */
.L_x_47:
[----:B------:R-:W-:Y:S02]  /*27a0*/  LEA R0, R8, UR38, 0x3 ;  /* 0x0000002608007c11 */ /* 0x000fe4000f8e18ff */
[----:B------:R-:W-:-:S03]  /*27b0*/  SHF.L.U32 R5, R9, 0x1f, RZ ;  /* 0x0000001f09057819 */ /* 0x000fc600000006ff */
[----:B------:R-:W-:Y:S01]  /*27c0*/  VIADD R4, R0, 0x110 ;  /* 0x0000011000047836 */ /* 0x000fe20000000000 */
[----:B------:R-:W1:Y:S02]  /*27d0*/  SYNCS.PHASECHK.TRANS64.TRYWAIT P0, [R0+URZ+0x100], R5 ;  /* 0x00010005000075a7 */ /* 0x000e6400080011ff */
[----:B-1----:R-:W-:Y:S05]  /*27e0*/  @!P0 BRA `(.L_x_44) ;  /* 0x0000005400a88947 */ /* 0x002fea0003800000 */
.L_x_125:
[----:B------:R-:W-:Y:S01]  /*27f0*/  ULEA UR5, UR6, UR38, 0x3 ;  /* 0x0000002606057291 */ /* 0x000fe2000f8e18ff */
[----:B------:R-:W-:Y:S02]  /*2800*/  PRMT R4, RZ, 0x654, R4 ;  /* 0x00000654ff047816 */ /* 0x000fe40000000004 */
[----:B-1----:R-:W-:Y:S01]  /*2810*/  SHF.L.U32 R5, R12, 0x1f, RZ ;  /* 0x0000001f0c057819 */ /* 0x002fe200000006ff */
[----:B------:R-:W-:Y:S01]  /*2820*/  UIADD3 UR4, UPT, UPT, UR5, 0xa0, URZ ;  /* 0x000000a005047890 */ /* 0x000fe2000fffe0ff */
[----:B------:R1:W-:Y:S05]  /*2830*/  SYNCS.ARRIVE.TRANS64.RED.A1T0 RZ, [R4+URZ], RZ ;  /* 0x000000ff04ff79a7 */ /* 0x0003ea00081004ff */
[----:B------:R-:W-:Y:S01]  /*2840*/  IMAD.U32 R7, RZ, RZ, UR4 ;  /* 0x00000004ff077e24 */ /* 0x000fe2000f8e00ff */
[----:B------:R-:W2:Y:S04]  /*2850*/  SYNCS.PHASECHK.TRANS64.TRYWAIT P0, [UR5+0xb0], R5 ;  /* 0x0000b005ff0075a7 */ /* 0x000ea80008001105 */
[----:B------:R-:W-:Y:S01]  /*2860*/  PRMT R6, R2, 0x654, R7 ;  /* 0x0000065402067816 */ /* 0x000fe20000000007 */
[----:B-1----:R-:W-:Y:S01]  /*2870*/  @!P2 IMAD.MOV.U32 R4, RZ, RZ, 0x10 ;  /* 0x00000010ff04a424 */ /* 0x002fe200078e00ff */
[----:B--2---:R-:W-:Y:S06]  /*2880*/  @!P0 BRA `(.L_x_45) ;  /* 0x0000005400948947 */ /* 0x004fec0003800000 */
.L_x_127:
[----:B------:R-:W-:Y:S01]  /*2890*/  ULEA UR4, UR6, UR38, 0x4 ;  /* 0x0000002606047291 */ /* 0x000fe2000f8e20ff */
[----:B------:R-:W-:Y:S01]  /*28a0*/  SEL R3, R6, R3, !P2 ;  /* 0x0000000306037207 */ /* 0x000fe20005000000 */
[----:B------:R-:W-:Y:S01]  /*28b0*/  UIADD3 UR5, UPT, UPT, UR5, 0xa0, URZ ;  /* 0x000000a005057890 */ /* 0x000fe2000fffe0ff */
[----:B-1----:R-:W-:Y:S01]  /*28c0*/  LEA R0, R11, UR38, 0x3 ;  /* 0x000000260b007c11 */ /* 0x002fe2000f8e18ff */
[----:B------:R-:W-:Y:S01]  /*28d0*/  UIADD3 UR4, UPT, UPT, UR4, 0x130, URZ ;  /* 0x0000013004047890 */ /* 0x000fe2000fffe0ff */
[----:B------:R-:W-:Y:S01]  /*28e0*/  SHF.L.U32 R5, R10, 0x1f, RZ ;  /* 0x0000001f0a057819 */ /* 0x000fe200000006ff */
[----:B------:R1:W-:Y:S01]  /*28f0*/  @!P2 SYNCS.ARRIVE.TRANS64.RED RZ, [R3+URZ], R4 ;  /* 0x0000000403ffa9a7 */ /* 0x0003e200080004ff */
[----:B------:R-:W-:Y:S01]  /*2900*/  UIADD3 UR6, UPT, UPT, UR6, 0x1, URZ ;  /* 0x0000000106067890 */ /* 0x000fe2000fffe0ff */
[----:B------:R-:W-:-:S03]  /*2910*/  VIADD R8, R8, 0x1 ;  /* 0x0000000108087836 */ /* 0x000fc60000000000 */
[----:B------:R-:W-:Y:S02]  /*2920*/  UISETP.NE.AND UP0, UPT, UR6, 0x2, UPT ;  /* 0x000000020600788c */ /* 0x000fe4000bf05270 */
[----:B------:R-:W-:Y:S06]  /*2930*/  UGETNEXTWORKID.BROADCAST [UR4], [UR5] ;  /* 0x00000000040073ca */ /* 0x000fec0008000100 */
[----:B------:R-:W-:Y:S01]  /*2940*/  USEL UR4, URZ, 0x1, UP0 ;  /* 0x00000001ff047887 */ /* 0x000fe20008000000 */
[----:B------:R-:W-:Y:S01]  /*2950*/  ISETP.NE.AND P0, PT, R8, 0x2, PT ;  /* 0x000000020800780c */ /* 0x000fe20003f05270 */
[----:B------:R-:W-:Y:S01]  /*2960*/  USEL UR6, UR6, URZ, UP0 ;  /* 0x000000ff06067287 */ /* 0x000fe20008000000 */
[----:B------:R-:W2:Y:S03]  /*2970*/  SYNCS.PHASECHK.TRANS64.TRYWAIT P1, [R0+URZ+0xa0], R5 ;  /* 0x0000a005000075a7 */ /* 0x000ea600080211ff */
[----:B------:R-:W-:Y:S01]  /*2980*/  LOP3.LUT R12, R12, UR4, RZ, 0x3c, !PT ;  /* 0x000000040c0c7c12 */ /* 0x000fe2000f8e3cff */
[----:B-12---:R-:W-:Y:S07]  /*2990*/  @!P1 BRA `(.L_x_46) ;  /* 0x0000005400689947 */ /* 0x006fee0003800000 */
.L_x_128:
[C---:B------:R-:W-:Y:S01]  /*29a0*/  LEA R4, R11.reuse, UR38, 0x4 ;  /* 0x000000260b047c11 */ /* 0x040fe2000f8e20ff */
[----:B-1----:R-:W-:Y:S01]  /*29b0*/  VIADD R0, R0, 0xb0 ;  /* 0x000000b000007836 */ /* 0x002fe20000000000 */
[----:B------:R-:W-:Y:S01]  /*29c0*/  SEL R8, R8, RZ, P0 ;  /* 0x000000ff08087207 */ /* 0x000fe20000000000 */
[----:B------:R-:W-:-:S03]  /*29d0*/  VIADD R11, R11, 0x1 ;  /* 0x000000010b0b7836 */ /* 0x000fc60000000000 */
[----:B------:R-:W1:Y:S01]  /*29e0*/  LDS.128 R4, [R4+0x130] ;  /* 0x0001300004047984 */ /* 0x000e620000000c00 */
[----:B------:R-:W-:Y:S02]  /*29f0*/  PRMT R0, RZ, 0x654, R0 ;  /* 0x00000654ff007816 */ /* 0x000fe40000000000 */
[C---:B------:R-:W-:Y:S01]  /*2a00*/  ISETP.NE.AND P1, PT, R11.reuse, 0x2, PT ;  /* 0x000000020b00780c */ /* 0x040fe20003f25270 */
[----:B------:R-:W-:Y:S01]  /*2a10*/  @!PT LDS RZ, [RZ] ;  /* 0x00000000fffff984 */ /* 0x000fe20000000800 */
[----:B------:R-:W-:Y:S01]  /*2a20*/  @!PT LDS RZ, [RZ] ;  /* 0x00000000fffff984 */ /* 0x000fe20000000800 */
[----:B------:R-:W-:Y:S01]  /*2a30*/  @!PT LDS RZ, [RZ] ;  /* 0x00000000fffff984 */ /* 0x000fe20000000800 */
[----:B------:R-:W-:Y:S01]  /*2a40*/  @!PT LDS RZ, [RZ] ;  /* 0x00000000fffff984 */ /* 0x000fe20000000800 */
[----:B------:R2:W-:Y:S06]  /*2a50*/  MEMBAR.ALL.CTA ;  /* 0x0000000000007992 */ /* 0x0005ec0000008000 */
[----:B--2---:R-:W2:Y:S01]  /*2a60*/  FENCE.VIEW.ASYNC.S ;  /* 0x00000000000073c6 */ /* 0x004ea20000000000 */
[----:B------:R-:W-:Y:S01]  /*2a70*/  SEL R11, R11, RZ, P1 ;  /* 0x000000ff0b0b7207 */ /* 0x000fe20000800000 */
[----:B--2---:R2:W-:Y:S01]  /*2a80*/  SYNCS.ARRIVE.TRANS64.RED.A1T0 RZ, [R0+URZ], RZ ;  /* 0x000000ff00ff79a7 */ /* 0x0045e200081004ff */
[----:B-1----:R-:W-:-:S02]  /*2a90*/  LOP3.LUT P3, RZ, R6, 0x1, RZ, 0xc0, !PT ;  /* 0x0000000106ff7812 */ /* 0x002fc4000786c0ff */
[----:B------:R-:W-:-:S04]  /*2aa0*/  SEL R5, RZ, 0x1, P1 ;  /* 0x00000001ff057807 */ /* 0x000fc80000800000 */
[----:B------:R-:W-:Y:S02]  /*2ab0*/  LOP3.LUT R10, R10, R5, RZ, 0x3c, !PT ;  /* 0x000000050a0a7212 */ /* 0x000fe400078e3cff */
[----:B--2---:R-:W-:-:S04]  /*2ac0*/  SEL R0, RZ, 0x1, P0 ;  /* 0x00000001ff007807 */ /* 0x004fc80000000000 */
[----:B------:R-:W-:Y:S01]  /*2ad0*/  LOP3.LUT R9, R9, R0, RZ, 0x3c, !PT ;  /* 0x0000000009097212 */ /* 0x000fe200078e3cff */
[----:B------:R-:W-:Y:S06]  /*2ae0*/  @P3 BRA `(.L_x_47) ;  /* 0xfffffffc002c3947 */ /* 0x000fec000383ffff */
[----:B------:R-:W-:Y:S01]  /*2af0*/  ULEA UR5, UR6, UR38, 0x3 ;  /* 0x0000002606057291 */ /* 0x000fe2000f8e18ff */
[----:B------:R-:W-:-:S08]  /*2b00*/  SHF.L.U32 R3, R12, 0x1f, RZ ;  /* 0x0000001f0c037819 */ /* 0x000fd000000006ff */
[----:B------:R-:W1:Y:S02]  /*2b10*/  SYNCS.PHASECHK.TRANS64 P0, [UR5+0xb0], R3 ;  /* 0x0000b003ff0075a7 */ /* 0x000e640008001005 */
[----:B-1----:R-:W-:Y:S05]  /*2b20*/  @P0 BRA `(.L_x_48) ;  /* 0x0000000000080947 */ /* 0x002fea0003800000 */
[----:B------:R-:W1:Y:S02]  /*2b30*/  SYNCS.PHASECHK.TRANS64.TRYWAIT P0, [UR5+0xb0], R3 ;  /* 0x0000b003ff0075a7 */ /* 0x000e640008001105 */
[----:B-1----:R-:W-:Y:S05]  /*2b40*/  @!P0 BRA `(.L_x_49) ;  /* 0x0000005400108947 */ /* 0x002fea0003800000 */
.L_x_48:
[----:B------:R-:W-:-:S04]  /*2b50*/  UIADD3 UR4, UPT, UPT, UR6, 0x1, URZ ;  /* 0x0000000106047890 */ /* 0x000fc8000fffe0ff */
[----:B------:R-:W-:-:S04]  /*2b60*/  UISETP.NE.AND UP0, UPT, UR4, 0x2, UPT ;  /* 0x000000020400788c */ /* 0x000fc8000bf05270 */
[----:B------:R-:W-:Y:S02]  /*2b70*/  USEL UR7, URZ, 0x1, UP0 ;  /* 0x00000001ff077887 */ /* 0x000fe40008000000 */
[----:B------:R-:W-:-:S04]  /*2b80*/  USEL UR4, UR4, URZ, UP0 ;  /* 0x000000ff04047287 */ /* 0x000fc80008000000 */
[----:B------:R-:W-:Y:S01]  /*2b90*/  ULEA UR4, UR4, UR38, 0x3 ;  /* 0x0000002604047291 */ /* 0x000fe2000f8e18ff */
[----:B-1----:R-:W-:-:S04]  /*2ba0*/  LOP3.LUT R3, R12, UR7, RZ, 0x3c, !PT ;  /* 0x000000070c037c12 */ /* 0x002fc8000f8e3cff */
[----:B------:R-:W-:-:S04]  /*2bb0*/  SHF.L.U32 R0, R3, 0x1f, RZ ;  /* 0x0000001f03007819 */ /* 0x000fc800000006ff */
[----:B------:R-:W1:Y:S02]  /*2bc0*/  SYNCS.PHASECHK.TRANS64 P0, [UR4+0xb0], R0 ;  /* 0x0000b000ff0075a7 */ /* 0x000e640008001004 */
[----:B-1----:R-:W-:Y:S05]  /*2bd0*/  @P0 EXIT ;  /* 0x000000000000094d */ /* 0x002fea0003800000 */
[----:B------:R-:W-:Y:S02]  /*2be0*/  SHF.L.U32 R3, R3, 0x1f, RZ ;  /* 0x0000001f03037819 */ /* 0x000fe400000006ff */
[----:B------:R-:W-:-:S07]  /*2bf0*/  MOV R0, UR4 ;  /* 0x0000000400007c02 */ /* 0x000fce0008000f00 */
.L_x_50:
[----:B-1----:R1:W2:Y:S02]  /*2c00*/  SYNCS.PHASECHK.TRANS64.TRYWAIT P0, [R0+URZ+0xb0], R3 ;  /* 0x0000b003000075a7 */ /* 0x0022a400080011ff */
[----:B--2---:R-:W-:Y:S05]  /*2c10*/  @!P0 NANOSLEEP.SYNCS 0x989680 ;  /* 0x009896800000895d */ /* 0x004fea0003900000 */
[----:B------:R-:W2:Y:S02]  /*2c20*/  @!P0 SYNCS.PHASECHK.TRANS64 P0, [R0+URZ+0xb0], R3 ;  /* 0x0000b003000085a7 */ /* 0x000ea400080010ff */
[----:B--2---:R-:W-:Y:S05]  /*2c30*/  @P0 EXIT ;  /* 0x000000000000094d */ /* 0x004fea0003800000 */
[----:B------:R-:W-:Y:S05]  /*2c40*/  BRA `(.L_x_50) ;  /* 0xfffffffc00ec7947 */ /* 0x000fea000383ffff */
.L_x_43:
[----:B------:R-:W-:-:S09]  /*2c50*/  UISETP.NE.AND UP1, UPT, UR8, URZ, UPT ;  /* 0x000000ff0800728c */ /* 0x000fd2000bf25270 */
[----:B------:R-:W-:Y:S05]  /*2c60*/  BRA.U UP1, `(.L_x_51) ;  /* 0x0000000d01b47547 */ /* 0x000fea000b800000 */
[----:B------:R-:W-:Y:S01]  /*2c70*/  UMOV UR4, 0x40 ;  /* 0x0000004000047882 */ /* 0x000fe20000000000 */
[----:B------:R-:W-:Y:S01]  /*2c80*/  NOP ;  /* 0x0000000000007918 */ /* 0x000fe20000000000 */
[----:B------:R-:W-:Y:S01]  /*2c90*/  ULEA UR4, UR38, UR4, 0x18 ;  /* 0x0000000426047291 */ /* 0x000fe2000f8ec0ff */
[----:B------:R-:W-:Y:S02]  /*2ca0*/  UMOV UR5, 0x400 ;  /* 0x0000040000057882 */ /* 0x000fe40000000000 */
[----:B------:R-:W-:-:S06]  /*2cb0*/  ULEA UR38, UR38, UR5, 0x18 ;  /* 0x0000000526267291 */ /* 0x000fcc000f8ec0ff */
[----:B------:R-:W1:Y:S02]  /*2cc0*/  LDS.U8 R0, [UR4+0x1c] ;  /* 0x00001c04ff007984 */ /* 0x000e640008000000 */
[----:B-1----:R-:W-:-:S13]  /*2cd0*/  ISETP.NE.AND P0, PT, R0, RZ, PT ;  /* 0x000000ff0000720c */ /* 0x002fda0003f05270 */
[----:B------:R-:W-:Y:S05]  /*2ce0*/  @P0 BRA `(.L_x_52) ;  /* 0x0000000000580947 */ /* 0x000fea0003800000 */
[----:B------:R-:W-:-:S13]  /*2cf0*/  ELECT P0, URZ, PT ;  /* 0x0000000000ff782f */ /* 0x000fda0003800000 */
[----:B------:R-:W-:Y:S05]  /*2d00*/  @!P0 BRA `(.L_x_53) ;  /* 0x0000000000608947 */ /* 0x000fea0003800000 */
[----:B------:R-:W-:Y:S01]  /*2d10*/  UMOV UR5, 0x10 ;  /* 0x0000001000057882 */ /* 0x000fe20000000000 */
[----:B------:R-:W-:Y:S01]  /*2d20*/  HFMA2 R0, -RZ, RZ, 0, 5.9604644775390625e-08 ;  /* 0x00000001ff007431 */ /* 0x000fe200000001ff */
[----:B------:R-:W-:-:S03]  /*2d30*/  MOV R2, 0xffff ;  /* 0x0000ffff00027802 */ /* 0x000fc60000000f00 */
[----:B------:R-:W-:Y:S04]  /*2d40*/  DEPBAR.LE SB1, 0x36 ;  /* 0x00009d800000791a */ /* 0x000fe80000000000 */
[----:B------:R-:W1:Y:S02]  /*2d50*/  UTCATOMSWS.FIND_AND_SET.ALIGN UP0, UR5, UR5 ;  /* 0x00000005000575e3 */ /* 0x000e640008000800 */
[----:B-1----:R-:W-:Y:S01]  /*2d60*/  MOV R3, UR5 ;  /* 0x0000000500037c02 */ /* 0x002fe20008000f00 */
[----:B------:R-:W-:Y:S06]  /*2d70*/  BRA.U UP0, `(.L_x_54) ;  /* 0x0000000100187547 */ /* 0x000fec000b800000 */
.L_x_55:
[----:B------:R-:W-:Y:S05]  /*2d80*/  NANOSLEEP 0x64 ;  /* 0x000000640000795d */ /* 0x000fea0003800000 */
[----:B------:R-:W-:-:S05]  /*2d90*/  UMOV UR5, 0x10 ;  /* 0x0000001000057882 */ /* 0x000fca0000000000 */
[----:B------:R-:W-:Y:S04]  /*2da0*/  DEPBAR.LE SB1, 0x36 ;  /* 0x00009d800000791a */ /* 0x000fe80000000000 */
[----:B------:R-:W1:Y:S02]  /*2db0*/  UTCATOMSWS.FIND_AND_SET.ALIGN UP0, UR5, UR5 ;  /* 0x00000005000575e3 */ /* 0x000e640008000800 */
[----:B-1----:R-:W-:Y:S01]  /*2dc0*/  MOV R3, UR5 ;  /* 0x0000000500037c02 */ /* 0x002fe20008000f00 */
[----:B------:R-:W-:Y:S05]  /*2dd0*/  BRA.U !UP0, `(.L_x_55) ;  /* 0xfffffffd08e87547 */ /* 0x000fea000b83ffff */
.L_x_54:
[-C--:B------:R-:W-:Y:S02]  /*2de0*/  SHF.L.U32 R2, R2, R3.reuse, RZ ;  /* 0x0000000302027219 */ /* 0x080fe400000006ff */
[----:B------:R-:W-:Y:S01]  /*2df0*/  SHF.L.U32 R0, R0, R3, RZ ;  /* 0x0000000300007219 */ /* 0x000fe200000006ff */
[----:B------:R-:W-:Y:S02]  /*2e00*/  IMAD.SHL.U32 R3, R3, 0x20, RZ ;  /* 0x0000002003037824 */ /* 0x000fe400078e00ff */
[----:B------:R1:W-:Y:S04]  /*2e10*/  ATOMS.OR RZ, [UR4+0x14], R2 ;  /* 0x00001402ffff798c */ /* 0x0003e8000b000004 */
[----:B------:R1:W-:Y:S04]  /*2e20*/  ATOMS.OR RZ, [UR4+0x18], R0 ;  /* 0x00001800ffff798c */ /* 0x0003e8000b000004 */
[----:B------:R1:W-:Y:S01]  /*2e30*/  STS [UR38+0x150], R3 ;  /* 0x00015003ff007988 */ /* 0x0003e20008000826 */
[----:B------:R-:W-:Y:S05]  /*2e40*/  BRA `(.L_x_53) ;  /* 0x0000000000107947 */ /* 0x000fea0003800000 */
.L_x_52:
[----:B------:R-:W-:Y:S02]  /*2e50*/  MOV R0, 0xffffffff ;  /* 0xffffffff00007802 */ /* 0x000fe40000000f00 */
[----:B------:R-:W-:-:S03]  /*2e60*/  MOV R2, 0x2e90 ;  /* 0x00002e9000027802 */ /* 0x000fc60000000f00 */
[----:B------:R1:W-:Y:S04]  /*2e70*/  STS [UR38+0x150], R0 ;  /* 0x00015000ff007988 */ /* 0x0003e80008000826 */
[----:B-1-3-5:R-:W-:Y:S05]  /*2e80*/  CALL.REL.NOINC `($__internal_1_$__cuda_sm10x_tcgen05_guardrail_trap_phase_invalid_during_alloc) ;  /* 0x0000005400a07944 */ /* 0x02afea0003c00000 */
.L_x_53:
[----:B------:R-:W-:Y:S05]  /*2e90*/  WARPSYNC.ALL ;  /* 0x0000000000007948 */ /* 0x000fea0003800000 */
[----:B------:R-:W2:Y:S01]  /*2ea0*/  S2UR UR9, SR_CgaCtaId ;  /* 0x00000000000979c3 */ /* 0x000ea20000008800 */
[----:B------:R-:W-:Y:S01]  /*2eb0*/  UMOV UR4, 0x400 ;  /* 0x0000040000047882 */ /* 0x000fe20000000000 */
[----:B------:R-:W-:-:S06]  /*2ec0*/  NOP ;  /* 0x0000000000007918 */ /* 0x000fcc0000000000 */
[----:B------:R-:W-:Y:S06]  /*2ed0*/  BAR.ARV 0x6, 0xa0 ;  /* 0x0182800000007b1d */ /* 0x000fec0000002000 */
[----:B------:R-:W4:Y:S01]  /*2ee0*/  LDCU UR5, c[0x0][0x38c] ;  /* 0x00007180ff0577ac */ /* 0x000f220008000800 */
[----:B------:R-:W-:Y:S01]  /*2ef0*/  IMAD.MOV.U32 R11, RZ, RZ, 0x1 ;  /* 0x00000001ff0b7424 */ /* 0x000fe200078e00ff */
[----:B------:R-:W-:Y:S01]  /*2f00*/  CS2R R8, SRZ ;  /* 0x0000000000087805 */ /* 0x000fe2000001ff00 */
[----:B------:R-:W-:Y:S01]  /*2f10*/  IMAD.MOV.U32 R10, RZ, RZ, RZ ;  /* 0x000000ffff0a7224 */ /* 0x000fe200078e00ff */
[----:B------:R-:W-:Y:S01]  /*2f20*/  UMOV UR12, URZ ;  /* 0x000000ff000c7c82 */ /* 0x000fe20008000000 */
[----:B------:R-:W-:Y:S01]  /*2f30*/  UMOV UR11, URZ ;  /* 0x000000ff000b7c82 */ /* 0x000fe20008000000 */
[----:B------:R-:W-:Y:S01]  /*2f40*/  UMOV UR22, 0x0 ;  /* 0x0000000000167882 */ /* 0x000fe20000000000 */
[----:B------:R-:W-:Y:S01]  /*2f50*/  UMOV UR23, 0x8140490 ;  /* 0x0814049000177882 */ /* 0x000fe20000000000 */
[----:B------:R-:W-:Y:S01]  /*2f60*/  UMOV UR20, 0x0 ;  /* 0x0000000000147882 */ /* 0x000fe20000000000 */
[----:B------:R-:W-:Y:S01]  /*2f70*/  UMOV UR21, 0x8140490 ;  /* 0x0814049000157882 */ /* 0x000fe20000000000 */
[----:B--2---:R-:W-:Y:S01]  /*2f80*/  ULEA UR9, UR9, UR4, 0x18 ;  /* 0x0000000409097291 */ /* 0x004fe2000f8ec0ff */
[----:B------:R-:W2:Y:S03]  /*2f90*/  LDCU UR4, c[0x0][0x38c] ;  /* 0x00007180ff0477ac */ /* 0x000ea60008000800 */
[----:B------:R-:W-:-:S02]  /*2fa0*/  UIADD3 UR10, UPT, UPT, UR9, 0xa300, URZ ;  /* 0x0000a300090a7890 */ /* 0x000fc4000fffe0ff */
[----:B----4-:R-:W-:-:S03]  /*2fb0*/  UISETP.GE.AND UP3, UPT, UR5, 0x1, UPT ;  /* 0x000000010500788c */ /* 0x010fc6000bf66270 */
[----:B-1----:R-:W1:Y:S01]  /*2fc0*/  LDS R0, [UR9+0x150] ;  /* 0x00015009ff007984 */ /* 0x002e620008000800 */
[----:B------:R-:W-:Y:S01]  /*2fd0*/  USHF.R.U32.HI UR10, URZ, 0x4, UR10 ;  /* 0x00000004ff0a7899 */ /* 0x000fe2000801160a */
[----:B------:R-:W-:Y:S01]  /*2fe0*/  UMOV UR26, 0x0 ;  /* 0x00000000001a7882 */ /* 0x000fe20000000000 */
[----:B------:R-:W-:Y:S02]  /*2ff0*/  UMOV UR27, 0x8140490 ;  /* 0x08140490001b7882 */ /* 0x000fe40000000000 */
[----:B------:R-:W-:Y:S01]  /*3000*/  ULOP3.LUT UR10, UR10, 0x3fff, URZ, 0xc0, !UPT ;  /* 0x00003fff0a0a7892 */ /* 0x000fe2000f8ec0ff */
[----:B------:R-:W-:Y:S01]  /*3010*/  UMOV UR24, 0x0 ;  /* 0x0000000000187882 */ /* 0x000fe20000000000 */
[----:B------:R-:W-:Y:S02]  /*3020*/  UMOV UR25, 0x8140490 ;  /* 0x0814049000197882 */ /* 0x000fe40000000000 */
[----:B------:R-:W-:Y:S02]  /*3030*/  ULOP3.LUT UR10, UR10, 0x10000, URZ, 0xfc, !UPT ;  /* 0x000100000a0a7892 */ /* 0x000fe4000f8efcff */
[----:B--2---:R-:W-:-:S04]  /*3040*/  UIADD3 UR4, UPT, UPT, UR4, 0x3f, URZ ;  /* 0x0000003f04047890 */ /* 0x004fc8000fffe0ff */
[----:B------:R-:W-:-:S04]  /*3050*/  USHF.R.S32.HI UR8, URZ, 0x1f, UR4 ;  /* 0x0000001fff087899 */ /* 0x000fc80008011404 */
[----:B------:R-:W-:Y:S02]  /*3060*/  ULEA.HI UR8, UR8, UR4, URZ, 0x6 ;  /* 0x0000000408087291 */ /* 0x000fe4000f8f30ff */
[----:B------:R-:W-:Y:S02]  /*3070*/  UIADD3 UR4, UPT, UPT, UR9, 0x26300, URZ ;  /* 0x0002630009047890 */ /* 0x000fe4000fffe0ff */
[----:B------:R-:W-:Y:S02]  /*3080*/  USHF.R.S32.HI UR8, URZ, 0x6, UR8 ;  /* 0x00000006ff087899 */ /* 0x000fe40008011408 */
[----:B------:R-:W-:Y:S02]  /*3090*/  USHF.R.U32.HI UR4, URZ, 0x4, UR4 ;  /* 0x00000004ff047899 */ /* 0x000fe40008011604 */
[----:B------:R-:W-:Y:S02]  /*30a0*/  UISETP.LT.AND UP0, UPT, UR8, 0x1, UPT ;  /* 0x000000010800788c */ /* 0x000fe4000bf01270 */
[----:B------:R-:W-:-:S02]  /*30b0*/  ULOP3.LUT UR4, UR4, 0x3fff, URZ, 0xc0, !UPT ;  /* 0x00003fff04047892 */ /* 0x000fc4000f8ec0ff */
[----:B------:R-:W-:Y:S02]  /*30c0*/  USEL UR16, UR8, 0x1, !UP0 ;  /* 0x0000000108107887 */ /* 0x000fe4000c000000 */
[----:B------:R-:W-:Y:S02]  /*30d0*/  ULOP3.LUT UR4, UR4, 0x10000, URZ, 0xfc, !UPT ;  /* 0x0001000004047892 */ /* 0x000fe4000f8efcff */
[----:B------:R-:W-:Y:S01]  /*30e0*/  UIADD3 UR16, UPT, UPT, -UR16, URZ, URZ ;  /* 0x000000ff10107290 */ /* 0x000fe2000fffe1ff */
[----:B-1----:R-:W-:-:S15]  /*30f0*/  R2UR UR13, R0 ;  /* 0x00000000000d72ca */ /* 0x002fde00000e0000 */
.L_x_62:
[----:B------:R-:W-:Y:S02]  /*3100*/  LEA R0, R10, UR9, 0x3 ;  /* 0x000000090a007c11 */ /* 0x000fe4000f8e18ff */
[----:B------:R-:W-:Y:S02]  /*3110*/  SHF.L.U32 R5, R9, 0x1f, RZ ;  /* 0x0000001f09057819 */ /* 0x000fe400000006ff */
[----:B------:R-:W-:Y:S01]  /*3120*/  PLOP3.LUT P0, PT, PT, PT, UP3, 0x80, 0x8 ;  /* 0x000000000008781c */ /* 0x000fe20003f0f038 */
[----:B------:R-:W-:Y:S01]  /*3130*/  VIADD R3, R0, 0xb0 ;  /* 0x000000b000037836 */ /* 0x000fe20000000000 */
[----:B-1----:R-:W1:Y:S02]  /*3140*/  SYNCS.PHASECHK.TRANS64.TRYWAIT P1, [R0+URZ+0xa0], R5 ;  /* 0x0000a005000075a7 */ /* 0x002e6400080211ff */
[----:B-1--4-:R-:W-:Y:S09]  /*3150*/  @!P1 BRA `(.L_x_56) ;  /* 0x0000004c00a49947 */ /* 0x012ff20003800000 */
.L_x_130:
[----:B------:R-:W-:Y:S01]  /*3160*/  LEA R4, R10, UR9, 0x4 ;  /* 0x000000090a047c11 */ /* 0x000fe2000f8e20ff */
[----:B------:R-:W-:Y:S01]  /*3170*/  @UP3 ULEA UR5, UR11, UR9, 0x3 ;  /* 0x000000090b053291 */ /* 0x000fe2000f8e18ff */
[----:B------:R-:W-:Y:S01]  /*3180*/  PLOP3.LUT P2, PT, PT, PT, PT, 0x80, 0x8 ;  /* 0x000000000008781c */ /* 0x000fe20003f4f070 */
[----:B------:R-:W-:Y:S01]  /*3190*/  ULEA UR14, UR12, UR9, 0x3 ;  /* 0x000000090c0e7291 */ /* 0x000fe2000f8e18ff */
[----:B------:R-:W-:Y:S01]  /*31a0*/  PRMT R3, RZ, 0x654, R3 ;  /* 0x00000654ff037816 */ /* 0x000fe20000000003 */
[----:B------:R-:W-:Y:S01]  /*31b0*/  UIMAD UR15, UR12, 0x50, UR13 ;  /* 0x000000500c0f78a4 */ /* 0x000fe2000f8e020d */
[----:B-1----:R-:W1:Y:S01]  /*31c0*/  LDS.128 R4, [R4+0x130] ;  /* 0x0001300004047984 */ /* 0x002e620000000c00 */
[----:B------:R-:W-:Y:S02]  /*31d0*/  @P0 SHF.L.U32 R2, R8, 0x1f, RZ ;  /* 0x0000001f08020819 */ /* 0x000fe400000006ff */
[----:B------:R-:W-:Y:S01]  /*31e0*/  SHF.L.U32 R0, R11, 0x1f, RZ ;  /* 0x0000001f0b007819 */ /* 0x000fe200000006ff */
[----:B------:R-:W-:Y:S01]  /*31f0*/  @!PT LDS RZ, [RZ] ;  /* 0x00000000fffff984 */ /* 0x000fe20000000800 */
[----:B------:R-:W-:Y:S01]  /*3200*/  @!PT LDS RZ, [RZ] ;  /* 0x00000000fffff984 */ /* 0x000fe20000000800 */
[----:B------:R-:W-:Y:S01]  /*3210*/  @!PT LDS RZ, [RZ] ;  /* 0x00000000fffff984 */ /* 0x000fe20000000800 */
[----:B------:R-:W-:Y:S01]  /*3220*/  @!PT LDS RZ, [RZ] ;  /* 0x00000000fffff984 */ /* 0x000fe20000000800 */
[----:B------:R2:W-:Y:S06]  /*3230*/  MEMBAR.ALL.CTA ;  /* 0x0000000000007992 */ /* 0x0005ec0000008000 */
[----:B--2---:R-:W2:Y:S02]  /*3240*/  FENCE.VIEW.ASYNC.S ;  /* 0x00000000000073c6 */ /* 0x004ea40000000000 */
[----:B--2---:R2:W-:Y:S01]  /*3250*/  SYNCS.ARRIVE.TRANS64.RED.A1T0 RZ, [R3+URZ], RZ ;  /* 0x000000ff03ff79a7 */ /* 0x0045e200081004ff */
[----:B------:R2:W4:Y:S01]  /*3260*/  @P0 SYNCS.PHASECHK.TRANS64.TRYWAIT P2, [UR5], R2 ;  /* 0x00000002ff0005a7 */ /* 0x0005220008041105 */
[----:B-1----:R-:W-:Y:S01]  /*3270*/  LOP3.LUT P1, RZ, R6, 0x1, RZ, 0xc0, !PT ;  /* 0x0000000106ff7812 */ /* 0x002fe2000782c0ff */
[----:B------:R-:W1:Y:S02]  /*3280*/  SYNCS.PHASECHK.TRANS64.TRYWAIT P0, [UR14+0xe0], R0 ;  /* 0x0000e000ff0075a7 */ /* 0x000e64000800110e */
[----:B-12-4-:R-:W-:Y:S10]  /*3290*/  @!P0 BRA `(.L_x_57) ;  /* 0x0000004c00688947 */ /* 0x016ff40003800000 */
.L_x_132:
[----:B------:R-:W-:Y:S01]  /*32a0*/  IADD3 R10, PT, PT, R10, 0x1, RZ ;  /* 0x000000010a0a7810 */ /* 0x000fe20007ffe0ff */
[----:B------:R-:W-:Y:S06]  /*32b0*/  BRA.U !UP3, `(.L_x_58) ;  /* 0x000000010bc07547 */ /* 0x000fec000b800000 */
[----:B------:R-:W-:Y:S01]  /*32c0*/  UPLOP3.LUT UP4, UPT, UPT, UPT, UPT, 0x40, 0x4 ;  /* 0x000000000004789c */ /* 0x000fe20003f8e870 */
[----:B------:R-:W-:Y:S01]  /*32d0*/  UMOV UR18, UR16 ;  /* 0x0000001000127c82 */ /* 0x000fe20008000000 */
[----:B------:R-:W-:Y:S01]  /*32e0*/  UMOV UR17, UR8 ;  /* 0x0000000800117c82 */ /* 0x000fe20008000000 */
[----:B------:R-:W-:-:S08]  /*32f0*/  UMOV UR5, UR11 ;  /* 0x0000000b00057c82 */ /* 0x000fd00008000000 */
.L_x_61:
[----:B------:R-:W-:Y:S02]  /*3300*/  UIADD3 UR18, UPT, UPT, UR18, 0x1, URZ ;  /* 0x0000000112127890 */ /* 0x000fe4000fffe0ff */
[----:B--2---:R-:W-:Y:S02]  /*3310*/  ULEA UR7, UR5, UR9, 0x3 ;  /* 0x0000000905077291 */ /* 0x004fe4000f8e18ff */
[----:B------:R-:W-:Y:S01]  /*3320*/  UISETP.NE.AND UP0, UPT, UR18, URZ, UPT ;  /* 0x000000ff1200728c */ /* 0x000fe2000bf05270 */
[----:B----4-:R-:W-:Y:S10]  /*3330*/  @P2 BRA `(.L_x_59) ;  /* 0x00000000000c2947 */ /* 0x010ff40003800000 */
[----:B-1----:R-:W-:Y:S04]  /*3340*/  SHF.L.U32 R3, R8, 0x1f, RZ ;  /* 0x0000001f08037819 */ /* 0x002fe800000006ff */
[----:B------:R-:W1:Y:S02]  /*3350*/  SYNCS.PHASECHK.TRANS64.TRYWAIT P0, [UR7], R3 ;  /* 0x00000003ff0075a7 */ /* 0x000e640008001107 */
[----:B-1----:R-:W-:Y:S05]  /*3360*/  @!P0 BRA `(.L_x_60) ;  /* 0x0000004c004c8947 */ /* 0x002fea0003800000 */
.L_x_59:
[----:B------:R-:W-:Y:S01]  /*3370*/  UISETP.NE.AND UP1, UPT, UR17, 0x1, UPT ;  /* 0x000000011100788c */ /* 0x000fe2000bf25270 */
[----:B------:R-:W-:Y:S01]  /*3380*/  PLOP3.LUT P2, PT, PT, PT, PT, 0x80, 0x8 ;  /* 0x000000000008781c */ /* 0x000fe20003f4f070 */
[----:B------:R-:W-:Y:S02]  /*3390*/  UIADD3 UR11, UPT, UPT, UR5, 0x1, URZ ;  /* 0x00000001050b7890 */ /* 0x000fe4000fffe0ff */
[----:B------:R-:W-:Y:S02]  /*33a0*/  UIMAD UR6, UR5, 0x280, UR4 ;  /* 0x00000280050678a4 */ /* 0x000fe4000f8e0204 */
[----:B------:R-:W-:Y:S01]  /*33b0*/  UISETP.NE.AND UP2, UPT, UR11, 0x7, UPT ;  /* 0x000000070b00788c */ /* 0x000fe2000bf45270 */
[----:B------:R-:W-:Y:S01]  /*33c0*/  PLOP3.LUT P0, PT, PT, PT, UP1, 0x80, 0x8 ;  /* 0x000000000008781c */ /* 0x000fe20003f0f018 */
[----:B------:R-:W-:Y:S02]  /*33d0*/  UIADD3 UR40, UPT, UPT, UR6, 0x2, URZ ;  /* 0x0000000206287890 */ /* 0x000fe4000fffe0ff */
[----:B------:R-:W-:Y:S02]  /*33e0*/  USEL UR28, URZ, 0x1, UP2 ;  /* 0x00000001ff1c7887 */ /* 0x000fe40009000000 */
[----:B------:R-:W-:Y:S02]  /*33f0*/  USEL UR11, UR11, URZ, UP2 ;  /* 0x000000ff0b0b7287 */ /* 0x000fe40009000000 */
[----:B------:R-:W-:Y:S02]  /*3400*/  UIADD3 UR36, UPT, UPT, UR6, 0x4, URZ ;  /* 0x0000000406247890 */ /* 0x000fe4000fffe0ff */
[----:B------:R-:W-:Y:S01]  /*3410*/  @UP1 ULEA UR19, UR11, UR9, 0x3 ;  /* 0x000000090b131291 */ /* 0x000fe2000f8e18ff */
[----:B------:R-:W-:Y:S01]  /*3420*/  LOP3.LUT R8, R8, UR28, RZ, 0x3c, !PT ;  /* 0x0000001c08087c12 */ /* 0x000fe2000f8e3cff */
[----:B------:R-:W-:Y:S02]  /*3430*/  ULEA UR28, UR5, UR10, 0xa ;  /* 0x0000000a051c7291 */ /* 0x000fe4000f8e50ff */
[----:B------:R-:W-:Y:S01]  /*3440*/  UIADD3 UR32, UPT, UPT, UR6, 0x6, URZ ;  /* 0x0000000606207890 */ /* 0x000fe2000fffe0ff */
[----:B-1----:R-:W-:Y:S01]  /*3450*/  @P0 SHF.L.U32 R0, R8, 0x1f, RZ ;  /* 0x0000001f08000819 */ /* 0x002fe200000006ff */
[----:B------:R-:W-:Y:S02]  /*3460*/  UIADD3 UR38, UPT, UPT, UR28, 0x2, URZ ;  /* 0x000000021c267890 */ /* 0x000fe4000fffe0ff */
[----:B------:R-:W-:Y:S01]  /*3470*/  UIADD3 UR34, UPT, UPT, UR28, 0x4, URZ ;  /* 0x000000041c227890 */ /* 0x000fe2000fffe0ff */
[----:B------:R2:W4:Y:S01]  /*3480*/  @P0 SYNCS.PHASECHK.TRANS64.TRYWAIT P2, [UR19], R0 ;  /* 0x00000000ff0005a7 */ /* 0x0005220008041113 */
[----:B------:R-:W-:Y:S02]  /*3490*/  UIADD3 UR30, UPT, UPT, UR28, 0x6, URZ ;  /* 0x000000061c1e7890 */ /* 0x000fe4000fffe0ff */
[----:B------:R-:W-:Y:S02]  /*34a0*/  UIADD3 UR19, UPT, UPT, UR7, 0x38, URZ ;  /* 0x0000003807137890 */ /* 0x000fe4000fffe0ff */
[----:B------:R-:W-:Y:S01]  /*34b0*/  UIADD3 UR17, UPT, UPT, UR17, -0x1, URZ ;  /* 0xffffffff11117890 */ /* 0x000fe2000fffe0ff */
[----:B------:R-:W-:Y:S01]  /*34c0*/  UMOV UR7, 0x40004040 ;  /* 0x4000404000077882 */ /* 0x000fe20000000000 */
[----:B------:R-:W-:Y:S01]  /*34d0*/  UMOV UR29, 0x40004040 ;  /* 0x40004040001d7882 */ /* 0x000fe20000000000 */
[----:B------:R-:W-:Y:S01]  /*34e0*/  UMOV UR41, 0x40004040 ;  /* 0x4000404000297882 */ /* 0x000fe20000000000 */
[----:B------:R2:W-:Y:S01]  /*34f0*/  UTCHMMA gdesc[UR28], gdesc[UR6], tmem[UR15], tmem[UR22], idesc[UR23], UP4 ;  /* 0x00ff16061c0075ea */ /* 0x0005e2000a00000f */
[----:B------:R-:W-:Y:S01]  /*3500*/  UPLOP3.LUT UP4, UPT, UPT, UPT, UPT, 0x80, 0x8 ;  /* 0x000000000008789c */ /* 0x000fe20003f8f070 */
[----:B------:R-:W-:Y:S01]  /*3510*/  UMOV UR39, 0x40004040 ;  /* 0x4000404000277882 */ /* 0x000fe20000000000 */
[----:B------:R-:W-:Y:S01]  /*3520*/  UMOV UR37, 0x40004040 ;  /* 0x4000404000257882 */ /* 0x000fe20000000000 */
[----:B------:R2:W-:Y:S01]  /*3530*/  UTCHMMA gdesc[UR38], gdesc[UR40], tmem[UR15], tmem[UR20], idesc[UR21], UPT ;  /* 0x00ff1428260075ea */ /* 0x0005e2000b80000f */
[----:B------:R-:W-:Y:S01]  /*3540*/  UMOV UR35, 0x40004040 ;  /* 0x4000404000237882 */ /* 0x000fe20000000000 */
[----:B------:R-:W-:Y:S01]  /*3550*/  UMOV UR33, 0x40004040 ;  /* 0x4000404000217882 */ /* 0x000fe20000000000 */
[----:B------:R-:W-:Y:S01]  /*3560*/  UMOV UR31, 0x40004040 ;  /* 0x40004040001f7882 */ /* 0x000fe20000000000 */
[----:B------:R2:W-:Y:S01]  /*3570*/  UTCHMMA gdesc[UR34], gdesc[UR36], tmem[UR15], tmem[UR26], idesc[UR27], UPT ;  /* 0x00ff1a24220075ea */ /* 0x0005e2000b80000f */
[----:B------:R2:W-:Y:S01]  /*3580*/  UTCHMMA gdesc[UR30], gdesc[UR32], tmem[UR15], tmem[UR24], idesc[UR25], UPT ;  /* 0x00ff18201e0075ea */ /* 0x0005e2000b80000f */
[----:B------:R2:W-:Y:S01]  /*3590*/  UTCBAR [UR19], URZ ;  /* 0x000000ff130073e9 */ /* 0x0005e200080000ff */
[----:B------:R-:W-:Y:S01]  /*35a0*/  UMOV UR5, UR11 ;  /* 0x0000000b00057c82 */ /* 0x000fe20008000000 */
[----:B------:R-:W-:Y:S05]  /*35b0*/  BRA.U UP0, `(.L_x_61) ;  /* 0xfffffffd00507547 */ /* 0x000fea000b83ffff */
.L_x_58:
[----:B------:R-:W-:Y:S01]  /*35c0*/  UIADD3 UR12, UPT, UPT, UR12, 0x1, URZ ;  /* 0x000000010c0c7890 */ /* 0x000fe2000fffe0ff */
[C---:B------:R-:W-:Y:S01]  /*35d0*/  ISETP.NE.AND P0, PT, R10.reuse, 0x2, PT ;  /* 0x000000020a00780c */ /* 0x040fe20003f05270 */
[----:B------:R-:W-:Y:S02]  /*35e0*/  UIADD3 UR14, UPT, UPT, UR14, 0xc0, URZ ;  /* 0x000000c00e0e7890 */ /* 0x000fe4000fffe0ff */
[----:B------:R-:W-:Y:S01]  /*35f0*/  UISETP.NE.AND UP0, UPT, UR12, 0x4, UPT ;  /* 0x000000040c00788c */ /* 0x000fe2000bf05270 */
[----:B-12---:R-:W-:Y:S02]  /*3600*/  SEL R0, RZ, 0x1, P0 ;  /* 0x00000001ff007807 */ /* 0x006fe40000000000 */
[----:B------:R-:W-:Y:S01]  /*3610*/  SEL R10, R10, RZ, P0 ;  /* 0x000000ff0a0a7207 */ /* 0x000fe20000000000 */
[----:B------:R-:W-:Y:S01]  /*3620*/  USEL UR5, URZ, 0x1, UP0 ;  /* 0x00000001ff057887 */ /* 0x000fe20008000000 */
[----:B------:R-:W-:Y:S01]  /*3630*/  LOP3.LUT R9, R9, R0, RZ, 0x3c, !PT ;  /* 0x0000000009097212 */ /* 0x000fe200078e3cff */
[----:B------:R-:W-:Y:S01]  /*3640*/  USEL UR12, UR12, URZ, UP0 ;  /* 0x000000ff0c0c7287 */ /* 0x000fe20008000000 */
[----:B------:R1:W-:Y:S03]  /*3650*/  UTCBAR [UR14], URZ ;  /* 0x000000ff0e0073e9 */ /* 0x0003e600080000ff */
[----:B------:R-:W-:Y:S01]  /*3660*/  LOP3.LUT R11, R11, UR5, RZ, 0x3c, !PT ;  /* 0x000000050b0b7c12 */ /* 0x000fe2000f8e3cff */
[----:B------:R-:W-:Y:S07]  /*3670*/  @P1 BRA `(.L_x_62) ;  /* 0xfffffff800a01947 */ /* 0x000fee000383ffff */
[----:B------:R-:W2:Y:S01]  /*3680*/  S2UR UR4, SR_CgaCtaId ;  /* 0x00000000000479c3 */ /* 0x000ea20000008800 */
[----:B------:R-:W-:Y:S01]  /*3690*/  ELECT P0, URZ, PT ;  /* 0x0000000000ff782f */ /* 0x000fe20003800000 */
[----:B------:R-:W-:Y:S01]  /*36a0*/  IMAD.MOV.U32 R0, RZ, RZ, 0x1 ;  /* 0x00000001ff007424 */ /* 0x000fe200078e00ff */
[----:B------:R-:W-:Y:S01]  /*36b0*/  UIADD3 UR9, UPT, UPT, UR9, 0xe0, URZ ;  /* 0x000000e009097890 */ /* 0x000fe2000fffe0ff */
[----:B------:R-:W-:Y:S01]  /*36c0*/  SHF.L.U32 R3, R11, 0x1f, RZ ;  /* 0x0000001f0b037819 */ /* 0x000fe200000006ff */
[----:B------:R-:W-:-:S03]  /*36d0*/  UMOV UR5, 0x40 ;  /* 0x0000004000057882 */ /* 0x000fc60000000000 */
[----:B------:R-:W-:Y:S01]  /*36e0*/  UVIRTCOUNT.DEALLOC.SMPOOL 0x80 ;  /* 0x000000800000784c */ /* 0x000fe20000000000 */
[----:B--2---:R-:W-:Y:S02]  /*36f0*/  ULEA UR4, UR4, UR5, 0x18 ;  /* 0x0000000504047291 */ /* 0x004fe4000f8ec0ff */
[----:B------:R-:W-:-:S07]  /*3700*/  ULEA UR5, UR12, UR9, 0x3 ;  /* 0x000000090c057291 */ /* 0x000fce000f8e18ff */
[----:B------:R2:W-:Y:S02]  /*3710*/  @P0 STS.U8 [UR4+0x1c], R0 ;  /* 0x00001c00ff000988 */ /* 0x0005e40008000004 */
[----:B------:R-:W3:Y:S02]  /*3720*/  SYNCS.PHASECHK.TRANS64.TRYWAIT P0, [UR5], R3 ;  /* 0x00000003ff0075a7 */ /* 0x000ee40008001105 */
[----:B--23--:R-:W-:Y:S05]  /*3730*/  @!P0 BRA `(.L_x_63) ;  /* 0x0000004800708947 */ /* 0x00cfea0003800000 */
.L_x_135:
[----:B------:R-:W-:-:S04]  /*3740*/  UIADD3 UR6, UPT, UPT, UR12, 0x1, URZ ;  /* 0x000000010c067890 */ /* 0x000fc8000fffe0ff */
[----:B------:R-:W-:-:S04]  /*3750*/  UISETP.NE.AND UP0, UPT, UR6, 0x4, UPT ;  /* 0x000000040600788c */ /* 0x000fc8000bf05270 */
[----:B------:R-:W-:Y:S02]  /*3760*/  USEL UR7, URZ, 0x1, UP0 ;  /* 0x00000001ff077887 */ /* 0x000fe40008000000 */
[----:B------:R-:W-:-:S04]  /*3770*/  USEL UR6, UR6, URZ, UP0 ;  /* 0x000000ff06067287 */ /* 0x000fc80008000000 */
[----:B------:R-:W-:Y:S01]  /*3780*/  ULEA UR5, UR6, UR9, 0x3 ;  /* 0x0000000906057291 */ /* 0x000fe2000f8e18ff */
[----:B------:R-:W-:-:S04]  /*3790*/  LOP3.LUT R2, R11, UR7, RZ, 0x3c, !PT ;  /* 0x000000070b027c12 */ /* 0x000fc8000f8e3cff */
[----:B--2---:R-:W-:-:S04]  /*37a0*/  SHF.L.U32 R3, R2, 0x1f, RZ ;  /* 0x0000001f02037819 */ /* 0x004fc800000006ff */
[----:B------:R-:W2:Y:S02]  /*37b0*/  SYNCS.PHASECHK.TRANS64.TRYWAIT P0, [UR5], R3 ;  /* 0x00000003ff0075a7 */ /* 0x000ea40008001105 */
[----:B--2---:R-:W-:Y:S05]  /*37c0*/  @!P0 BRA `(.L_x_64) ;  /* 0x0000004800648947 */ /* 0x004fea0003800000 */
.L_x_137:
        /* <DEDUP_REMOVED lines=9> */
.L_x_139:
[----:B------:R-:W-:-:S04]  /*3860*/  UIADD3 UR6, UPT, UPT, UR6, 0x1, URZ ;  /* 0x0000000106067890 */ /* 0x000fc8000fffe0ff */
[----:B------:R-:W-:-:S04]  /*3870*/  UISETP.NE.AND UP0, UPT, UR6, 0x4, UPT ;  /* 0x000000040600788c */ /* 0x000fc8000bf05270 */
[----:B------:R-:W-:Y:S02]  /*3880*/  USEL UR5, URZ, 0x1, UP0 ;  /* 0x00000001ff057887 */ /* 0x000fe40008000000 */
[----:B------:R-:W-:-:S04]  /*3890*/  USEL UR6, UR6, URZ, UP0 ;  /* 0x000000ff06067287 */ /* 0x000fc80008000000 */
[----:B------:R-:W-:Y:S01]  /*38a0*/  ULEA UR6, UR6, UR9, 0x3 ;  /* 0x0000000906067291 */ /* 0x000fe2000f8e18ff */
[----:B--2---:R-:W-:-:S04]  /*38b0*/  LOP3.LUT R3, R2, UR5, RZ, 0x3c, !PT ;  /* 0x0000000502037c12 */ /* 0x004fc8000f8e3cff */
[----:B------:R-:W-:-:S04]  /*38c0*/  SHF.L.U32 R3, R3, 0x1f, RZ ;  /* 0x0000001f03037819 */ /* 0x000fc800000006ff */
[----:B------:R-:W2:Y:S02]  /*38d0*/  SYNCS.PHASECHK.TRANS64.TRYWAIT P0, [UR6], R3 ;  /* 0x00000003ff0075a7 */ /* 0x000ea40008001106 */
[----:B--2---:R-:W-:Y:S05]  /*38e0*/  @!P0 BRA `(.L_x_66) ;  /* 0x00000048004c8947 */ /* 0x004fea0003800000 */
.L_x_141:
[----:B------:R-:W-:Y:S01]  /*38f0*/  NOP ;  /* 0x0000000000007918 */ /* 0x000fe20000000000 */
[----:B--2---:R-:W2:Y:S01]  /*3900*/  LDS R0, [UR4+0x14] ;  /* 0x00001404ff007984 */ /* 0x004ea20008000800 */
[----:B------:R-:W-:Y:S01]  /*3910*/  ULOP3.LUT UR6, UR13, 0xffff, URZ, 0xc0, !UPT ;  /* 0x0000ffff0d067892 */ /* 0x000fe2000f8ec0ff */
[----:B------:R-:W-:Y:S01]  /*3920*/  UMOV UR8, 0xffff ;  /* 0x0000ffff00087882 */ /* 0x000fe20000000000 */
[----:B------:R-:W-:Y:S02]  /*3930*/  UMOV UR5, 0x1 ;  /* 0x0000000100057882 */ /* 0x000fe40000000000 */
[----:B------:R-:W-:-:S04]  /*3940*/  USHF.R.U32.HI UR6, URZ, 0x5, UR6 ;  /* 0x00000005ff067899 */ /* 0x000fc80008011606 */
[----:B------:R-:W-:Y:S02]  /*3950*/  USHF.L.U32 UR8, UR8, UR6, URZ ;  /* 0x0000000608087299 */ /* 0x000fe400080006ff */
[----:B------:R-:W-:-:S04]  /*3960*/  USHF.L.U32 UR5, UR5, UR6, URZ ;  /* 0x0000000605057299 */ /* 0x000fc800080006ff */
[----:B--2---:R-:W-:-:S04]  /*3970*/  LOP3.LUT R0, R0, UR8, RZ, 0xc0, !PT ;  /* 0x0000000800007c12 */ /* 0x004fc8000f8ec0ff */
[----:B------:R-:W-:-:S13]  /*3980*/  ISETP.NE.AND P0, PT, R0, UR8, PT ;  /* 0x0000000800007c0c */ /* 0x000fda000bf05270 */
[----:B------:R-:W-:Y:S05]  /*3990*/  @P0 BRA `(.L_x_67) ;  /* 0x0000000000580947 */ /* 0x000fea0003800000 */
[----:B------:R-:W2:Y:S02]  /*39a0*/  LDS R0, [UR4+0x18] ;  /* 0x00001804ff007984 */ /* 0x000ea40008000800 */
[----:B--2---:R-:W-:-:S04]  /*39b0*/  LOP3.LUT R0, R0, UR5, RZ, 0xc0, !PT ;  /* 0x0000000500007c12 */ /* 0x004fc8000f8ec0ff */
[----:B------:R-:W-:-:S13]  /*39c0*/  ISETP.NE.AND P0, PT, R0, UR5, PT ;  /* 0x0000000500007c0c */ /* 0x000fda000bf05270 */
[----:B------:R-:W-:Y:S05]  /*39d0*/  @P0 BRA `(.L_x_68) ;  /* 0x00000000003c0947 */ /* 0x000fea0003800000 */
[----:B------:R-:W2:Y:S01]  /*39e0*/  S2R R2, SR_LANEID ;  /* 0x0000000000027919 */ /* 0x000ea20000000000 */
[----:B------:R-:W-:Y:S01]  /*39f0*/  ULOP3.LUT UR8, URZ, UR8, URZ, 0x33, !UPT ;  /* 0x00000008ff087292 */ /* 0x000fe2000f8e33ff */
[----:B------:R-:W-:Y:S01]  /*3a00*/  LOP3.LUT R4, RZ, UR5, RZ, 0x33, !PT ;  /* 0x00000005ff047c12 */ /* 0x000fe2000f8e33ff */
[----:B------:R-:W-:Y:S02]  /*3a10*/  VOTEU.ANY UR7, UPT, PT ;  /* 0x0000000000077886 */ /* 0x000fe400038e0100 */
[----:B------:R-:W-:Y:S01]  /*3a20*/  UFLO.U32 UR7, UR7 ;  /* 0x00000007000772bd */ /* 0x000fe200080e0000 */
[----:B------:R-:W3:Y:S01]  /*3a30*/  REDUX UR5, R4 ;  /* 0x00000000040573c4 */ /* 0x000ee20000000000 */
[----:B------:R-:W-:-:S06]  /*3a40*/  IMAD.U32 R0, RZ, RZ, UR8 ;  /* 0x00000008ff007e24 */ /* 0x000fcc000f8e00ff */
[----:B------:R1:W-:Y:S01]  /*3a50*/  UTCATOMSWS.AND URZ, UR8 ;  /* 0x0000000800ff79e3 */ /* 0x0003e20008000000 */
[----:B------:R-:W4:Y:S01]  /*3a60*/  REDUX UR6, R0 ;  /* 0x00000000000673c4 */ /* 0x000f220000000000 */
[----:B--2---:R-:W-:Y:S01]  /*3a70*/  ISETP.EQ.U32.AND P0, PT, R2, UR7, PT ;  /* 0x0000000702007c0c */ /* 0x004fe2000bf02070 */
[----:B---3--:R-:W-:Y:S01]  /*3a80*/  IMAD.U32 R2, RZ, RZ, UR5 ;  /* 0x00000005ff027e24 */ /* 0x008fe2000f8e00ff */
[----:B----4-:R-:W-:-:S11]  /*3a90*/  MOV R3, UR6 ;  /* 0x0000000600037c02 */ /* 0x010fd60008000f00 */
[----:B------:R1:W-:Y:S04]  /*3aa0*/  @P0 ATOMS.AND RZ, [UR4+0x14], R3 ;  /* 0x00001403ffff098c */ /* 0x0003e8000a800004 */
[----:B------:R1:W-:Y:S01]  /*3ab0*/  @P0 ATOMS.AND RZ, [UR4+0x18], R2 ;  /* 0x00001802ffff098c */ /* 0x0003e2000a800004 */
[----:B------:R-:W-:Y:S05]  /*3ac0*/  BRA `(.L_x_69) ;  /* 0x0000000000147947 */ /* 0x000fea0003800000 */
.L_x_68:
[----:B------:R-:W-:Y:S02]  /*3ad0*/  MOV R2, 0x3af0 ;  /* 0x00003af000027802 */ /* 0x000fe40000000f00 */
[----:B-1--45:R-:W-:Y:S05]  /*3ae0*/  CALL.REL.NOINC `($__internal_0_$__cuda_sm10x_tcgen05_guardrail_trap_col_being_dealloced_not_returned_by_alloc) ;  /* 0x00000048007c7944 */ /* 0x032fea0003c00000 */
[----:B------:R-:W-:Y:S05]  /*3af0*/  BRA `(.L_x_69) ;  /* 0x0000000000087947 */ /* 0x000fea0003800000 */
.L_x_67:
[----:B------:R-:W-:Y:S02]  /*3b00*/  MOV R2, 0x3b20 ;  /* 0x00003b2000027802 */ /* 0x000fe40000000f00 */
[----:B-1--45:R-:W-:Y:S05]  /*3b10*/  CALL.REL.NOINC `($__internal_2_$__cuda_sm10x_tcgen05_guardrail_trap_unallocated_columns_being_dealloced) ;  /* 0x0000004800887944 */ /* 0x032fea0003c00000 */
.L_x_69:
[----:B------:R-:W-:Y:S01]  /*3b20*/  NOP ;  /* 0x0000000000007918 */ /* 0x000fe20000000000 */
[----:B-1----:R-:W-:Y:S05]  /*3b30*/  EXIT ;  /* 0x000000000000794d */ /* 0x002fea0003800000 */
.L_x_51:
[----:B------:R-:W-:-:S09]  /*3b40*/  UISETP.NE.OR UP2, UPT, UR8, 0x3, !UP2 ;  /* 0x000000030800788c */ /* 0x000fd2000d745670 */
[----:B------:R-:W-:Y:S05]  /*3b50*/  BRA.U UP2, `(.L_x_70) ;  /* 0x0000000d02787547 */ /* 0x000fea000b800000 */
[----:B------:R-:W1:Y:S01]  /*3b60*/  LDC R0, c[0x0][0xb30] ;  /* 0x0002cc00ff007b82 */ /* 0x000e620000000800 */
[----:B------:R-:W2:Y:S01]  /*3b70*/  LDCU.64 UR4, c[0x0][0x888] ;  /* 0x00011100ff0477ac */ /* 0x000ea20008000a00 */
[----:B------:R-:W-:Y:S02]  /*3b80*/  HFMA2 R27, -RZ, RZ, 0, 0 ;  /* 0x00000000ff1b7431 */ /* 0x000fe400000001ff */
[----:B------:R-:W-:Y:S01]  /*3b90*/  IMAD.MOV.U32 R29, RZ, RZ, 0x1 ;  /* 0x00000001ff1d7424 */ /* 0x000fe200078e00ff */
[----:B------:R-:W-:Y:S01]  /*3ba0*/  MOV R25, 0x5000 ;  /* 0x0000500000197802 */ /* 0x000fe20000000f00 */
[----:B------:R-:W4:Y:S01]  /*3bb0*/  LDCU.64 UR14, c[0x0][0x890] ;  /* 0x00011200ff0e77ac */ /* 0x000f220008000a00 */
[----:B------:R-:W-:Y:S01]  /*3bc0*/  IMAD.MOV.U32 R28, RZ, RZ, RZ ;  /* 0x000000ffff1c7224 */ /* 0x000fe200078e00ff */
[----:B------:R-:W3:Y:S01]  /*3bd0*/  LDC R19, c[0x0][0x370] ;  /* 0x0000dc00ff137b82 */ /* 0x000ee20000000800 */
[----:B------:R-:W-:Y:S01]  /*3be0*/  UPLOP3.LUT UP1, UPT, UPT, UPT, UPT, 0x40, 0x4 ;  /* 0x000000000004789c */ /* 0x000fe20003f2e870 */
[----:B------:R-:W-:-:S06]  /*3bf0*/  UMOV UR6, URZ ;  /* 0x000000ff00067c82 */ /* 0x000fcc0008000000 */
[----:B------:R-:W3:Y:S01]  /*3c00*/  LDC R2, c[0x0][0xb0c] ;  /* 0x0002c300ff027b82 */ /* 0x000ee20000000800 */
[----:B--2---:R-:W-:-:S03]  /*3c10*/  UISETP.NE.U32.AND UP5, UPT, UR4, URZ, UPT ;  /* 0x000000ff0400728c */ /* 0x004fc6000bfa5070 */
[----:B------:R-:W-:Y:S01]  /*3c20*/  UMOV UR4, 0x400 ;  /* 0x0000040000047882 */ /* 0x000fe20000000000 */
[----:B----4-:R-:W-:-:S03]  /*3c30*/  UISETP.NE.U32.AND UP6, UPT, UR14, URZ, UPT ;  /* 0x000000ff0e00728c */ /* 0x010fc6000bfc5070 */
[----:B------:R-:W2:Y:S01]  /*3c40*/  LDC R18, c[0x0][0xb20] ;  /* 0x0002c800ff127b82 */ /* 0x000ea20000000800 */
[----:B-1----:R-:W-:Y:S01]  /*3c50*/  ISETP.NE.AND P1, PT, R0, 0x1, PT ;  /* 0x000000010000780c */ /* 0x002fe20003f25270 */
[----:B------:R-:W-:Y:S02]  /*3c60*/  UISETP.NE.AND.EX UP5, UPT, UR5, URZ, UPT, UP5 ;  /* 0x000000ff0500728c */ /* 0x000fe4000bfa5350 */
[----:B------:R-:W-:Y:S02]  /*3c70*/  ULEA UR4, UR38, UR4, 0x18 ;  /* 0x0000000426047291 */ /* 0x000fe4000f8ec0ff */
[----:B------:R-:W-:Y:S02]  /*3c80*/  UISETP.NE.AND.EX UP6, UPT, UR15, URZ, UPT, UP6 ;  /* 0x000000ff0f00728c */ /* 0x000fe4000bfc5360 */
[----:B------:R-:W1:Y:S08]  /*3c90*/  LDC.64 R30, c[0x0][0x348] ;  /* 0x0000d200ff1e7b82 */ /* 0x000e700000000a00 */
[----:B------:R-:W4:Y:S08]  /*3ca0*/  LDC.64 R16, c[0x0][0xb10] ;  /* 0x0002c400ff107b82 */ /* 0x000f300000000a00 */
[----:B------:R-:W1:Y:S08]  /*3cb0*/  LDC.64 R6, c[0x0][0xb18] ;  /* 0x0002c600ff067b82 */ /* 0x000e700000000a00 */
[----:B------:R-:W1:Y:S08]  /*3cc0*/  LDC.64 R4, c[0x0][0xb28] ;  /* 0x0002ca00ff047b82 */ /* 0x000e700000000a00 */
[----:B--23--:R-:W1:Y:S02]  /*3cd0*/  LDC R24, c[0x0][0x374] ;  /* 0x0000dd00ff187b82 */ /* 0x00ce640000000800 */
.L_x_78:
[C---:B------:R-:W-:Y:S02]  /*3ce0*/  LEA R0, R28.reuse, UR4, 0x3 ;  /* 0x000000041c007c11 */ /* 0x040fe4000f8e18ff */
[----:B------:R-:W-:Y:S02]  /*3cf0*/  SHF.L.U32 R3, R27, 0x1f, RZ ;  /* 0x0000001f1b037819 */ /* 0x000fe400000006ff */
[----:B------:R-:W-:Y:S02]  /*3d00*/  LEA R20, R28, UR4, 0x4 ;  /* 0x000000041c147c11 */ /* 0x000fe4000f8e20ff */
[----:B------:R-:W2:Y:S02]  /*3d10*/  SYNCS.PHASECHK.TRANS64.TRYWAIT P0, [R0+URZ+0xa0], R3 ;  /* 0x0000a003000075a7 */ /* 0x000ea400080011ff */
[----:B--2---:R-:W-:Y:S05]  /*3d20*/  @!P0 BRA `(.L_x_71) ;  /* 0x0000004400548947 */ /* 0x004fea0003800000 */
.L_x_142:
[----:B------:R-:W-:Y:S01]  /*3d30*/  ISETP.GE.AND P0, PT, R92, 0x1, PT ;  /* 0x000000015c00780c */ /* 0x000fe20003f06270 */
[----:B------:R-:W3:Y:S01]  /*3d40*/  LDS.128 R20, [R20+0x130] ;  /* 0x0001300014147984 */ /* 0x000ee20000000c00 */
[----:B------:R-:W-:Y:S01]  /*3d50*/  ISETP.NE.U32.AND P3, PT, RZ, UR14, PT ;  /* 0x0000000eff007c0c */ /* 0x000fe2000bf65070 */
[----:B--2---:R-:W-:Y:S03]  /*3d60*/  VIADD R0, R0, 0xb0 ;  /* 0x000000b000007836 */ /* 0x004fe60000000000 */
[----:B------:R-:W-:Y:S01]  /*3d70*/  ISETP.NE.AND.EX P3, PT, RZ, UR15, PT, P3 ;  /* 0x0000000fff007c0c */ /* 0x000fe2000bf65330 */
[----:B------:R-:W-:Y:S01]  /*3d80*/  @!PT LDS RZ, [RZ] ;  /* 0x00000000fffff984 */ /* 0x000fe20000000800 */
[----:B------:R-:W-:Y:S01]  /*3d90*/  @!PT LDS RZ, [RZ] ;  /* 0x00000000fffff984 */ /* 0x000fe20000000800 */
[----:B------:R-:W-:Y:S01]  /*3da0*/  @!PT LDS RZ, [RZ] ;  /* 0x00000000fffff984 */ /* 0x000fe20000000800 */
[----:B------:R-:W-:Y:S01]  /*3db0*/  @!PT LDS RZ, [RZ] ;  /* 0x00000000fffff984 */ /* 0x000fe20000000800 */
[----:B------:R2:W-:Y:S06]  /*3dc0*/  MEMBAR.ALL.CTA ;  /* 0x0000000000007992 */ /* 0x0005ec0000008000 */
[----:B--2---:R-:W2:Y:S01]  /*3dd0*/  FENCE.VIEW.ASYNC.S ;  /* 0x00000000000073c6 */ /* 0x004ea20000000000 */
[----:B------:R-:W-:Y:S04]  /*3de0*/  PRMT R0, RZ, 0x654, R0 ;  /* 0x00000654ff007816 */ /* 0x000fe80000000000 */
[----:B--2---:R2:W-:Y:S01]  /*3df0*/  SYNCS.ARRIVE.TRANS64.RED.A1T0 RZ, [R0+URZ], RZ ;  /* 0x000000ff00ff79a7 */ /* 0x0045e200081004ff */
[----:B---3--:R-:W-:Y:S11]  /*3e00*/  LOP3.LUT P4, RZ, R22, 0x1, RZ, 0xc0, !PT ;  /* 0x0000000116ff7812 */ /* 0x008ff6000788c0ff */
[----:B------:R-:W-:Y:S02]  /*3e10*/  @!UPT UIADD3 URZ, UPT, UPT, URZ, URZ, URZ ;  /* 0x000000fffffff290 */ /* 0x000fe4000fffe0ff */
[----:B------:R-:W-:Y:S02]  /*3e20*/  @P4 MOV R13, R20 ;  /* 0x00000014000d4202 */ /* 0x000fe40000000f00 */
[----:B------:R-:W-:Y:S01]  /*3e30*/  @P4 LOP3.LUT R8, R21, 0xffff, RZ, 0xc0, !PT ;  /* 0x0000ffff15084812 */ /* 0x000fe200078ec0ff */
[----:B--2---:R-:W-:Y:S06]  /*3e40*/  @!P0 BRA `(.L_x_72) ;  /* 0x0000000000a48947 */ /* 0x004fec0003800000 */
[----:B-1----:R-:W-:Y:S01]  /*3e50*/  IMAD.HI.U32 R33, R24, R7, RZ ;  /* 0x0000000718217227 */ /* 0x002fe200078e00ff */
[----:B------:R-:W-:Y:S02]  /*3e60*/  ISETP.NE.AND P0, PT, R6, 0x1, PT ;  /* 0x000000010600780c */ /* 0x000fe40003f05270 */
[----:B------:R-:W-:Y:S01]  /*3e70*/  ISETP.NE.AND P2, PT, R92, 0x1, PT ;  /* 0x000000015c00780c */ /* 0x000fe20003f45270 */
[----:B----4-:R-:W-:Y:S01]  /*3e80*/  IMAD.HI.U32 R32, R19, R16, RZ ;  /* 0x0000001013207227 */ /* 0x010fe200078e00ff */
[----:B------:R-:W-:Y:S02]  /*3e90*/  SHF.R.U32.HI R33, RZ, R18, R33 ;  /* 0x00000012ff217219 */ /* 0x000fe40000011621 */
[----:B------:R-:W-:Y:S01]  /*3ea0*/  ISETP.NE.AND P5, PT, R2, 0x1, PT ;  /* 0x000000010200780c */ /* 0x000fe20003fa5270 */
[----:B------:R-:W-:Y:S01]  /*3eb0*/  IMAD.HI.U32 R34, R13, R16, RZ ;  /* 0x000000100d227227 */ /* 0x000fe200078e00ff */
[----:B------:R-:W-:Y:S02]  /*3ec0*/  SHF.R.U32.HI R32, RZ, R17, R32 ;  /* 0x00000011ff207219 */ /* 0x000fe40000011620 */
[----:B------:R-:W-:Y:S01]  /*3ed0*/  SEL R3, R24, R33, !P0 ;  /* 0x0000002118037207 */ /* 0x000fe20004000000 */
[C---:B------:R-:W-:Y:S01]  /*3ee0*/  IMAD.HI.U32 R33, R8.reuse, R7, RZ ;  /* 0x0000000708217227 */ /* 0x040fe200078e00ff */
[----:B------:R-:W-:Y:S02]  /*3ef0*/  SEL R11, R19, R32, !P5 ;  /* 0x00000020130b7207 */ /* 0x000fe40006800000 */
[----:B------:R-:W-:Y:S01]  /*3f00*/  SHF.R.U32.HI R34, RZ, R17, R34 ;  /* 0x00000011ff227219 */ /* 0x000fe20000011622 */
[----:B------:R-:W-:Y:S01]  /*3f10*/  IMAD.HI.U32 R36, R3, R4, RZ ;  /* 0x0000000403247227 */ /* 0x000fe200078e00ff */
[----:B------:R-:W-:Y:S03]  /*3f20*/  SHF.R.U32.HI R33, RZ, R18, R33 ;  /* 0x00000012ff217219 */ /* 0x000fe60000011621 */
[----:B------:R-:W-:Y:S01]  /*3f30*/  IMAD.HI.U32 R32, R11, R4, RZ ;  /* 0x000000040b207227 */ /* 0x000fe200078e00ff */
[----:B------:R-:W-:Y:S02]  /*3f40*/  @P2 SHF.R.U32.HI R3, RZ, R5, R36 ;  /* 0x00000005ff032219 */ /* 0x000fe40000011624 */
[----:B------:R-:W-:Y:S02]  /*3f50*/  SEL R9, R8, R33, !P0 ;  /* 0x0000002108097207 */ /* 0x000fe40004000000 */
[----:B------:R-:W-:Y:S01]  /*3f60*/  @P2 SHF.R.U32.HI R11, RZ, R5, R32 ;  /* 0x00000005ff0b2219 */ /* 0x000fe20000011620 */
[C---:B------:R-:W-:Y:S01]  /*3f70*/  IMAD R10, R92.reuse, R3, RZ ;  /* 0x000000035c0a7224 */ /* 0x040fe200078e02ff */
[----:B------:R-:W-:Y:S01]  /*3f80*/  SEL R3, R13, R34, !P5 ;  /* 0x000000220d037207 */ /* 0x000fe20006800000 */
[C---:B------:R-:W-:Y:S03]  /*3f90*/  IMAD.HI.U32 R14, R9.reuse, R4, RZ ;  /* 0x00000004090e7227 */ /* 0x040fe600078e00ff */
[----:B------:R-:W-:Y:S01]  /*3fa0*/  ISETP.GE.AND P0, PT, R9, R10, PT ;  /* 0x0000000a0900720c */ /* 0x000fe20003f06270 */
[C---:B------:R-:W-:Y:S01]  /*3fb0*/  IMAD R12, R92.reuse, R11, RZ ;  /* 0x0000000b5c0c7224 */ /* 0x040fe200078e02ff */
[-C--:B------:R-:W-:Y:S04]  /*3fc0*/  SHF.R.U32.HI R14, RZ, R5.reuse, R14 ;  /* 0x00000005ff0e7219 */ /* 0x080fe8000001160e */
[----:B------:R-:W-:Y:S02]  /*3fd0*/  ISETP.GE.OR P0, PT, R3, R12, P0 ;  /* 0x0000000c0300720c */ /* 0x000fe40000706670 */
[----:B------:R-:W-:Y:S05]  /*3fe0*/  SEL R15, R9, R14, !P2 ;  /* 0x0000000e090f7207 */ /* 0x000fea0005000000 */
[----:B------:R-:W-:Y:S04]  /*3ff0*/  IMAD.MOV R14, RZ, RZ, -R15 ;  /* 0x000000ffff0e7224 */ /* 0x000fe800078e0a0f */
[----:B------:R-:W-:Y:S02]  /*4000*/  IMAD R14, R92, R14, R9 ;  /* 0x0000000e5c0e7224 */ /* 0x000fe400078e0209 */
[C---:B------:R-:W-:Y:S05]  /*4010*/  @!P0 IMAD.HI.U32 R10, R3.reuse, R4, RZ ;  /* 0x00000004030a8227 */ /* 0x040fea00078e00ff */
[----:B------:R-:W-:Y:S04]  /*4020*/  @!P0 SHF.R.U32.HI R10, RZ, R5, R10 ;  /* 0x00000005ff0a8219 */ /* 0x000fe8000001160a */
[----:B------:R-:W-:Y:S01]  /*4030*/  @!P0 SEL R0, R3, R10, !P2 ;  /* 0x0000000a03008207 */ /* 0x000fe20005000000 */
[----:B------:R-:W-:Y:S03]  /*4040*/  IMAD.MOV R10, RZ, RZ, -R3 ;  /* 0x000000ffff0a7224 */ /* 0x000fe600078e0a03 */
[----:B------:R-:W-:Y:S01]  /*4050*/  @!P0 IADD3 R15, PT, PT, R15, -R0, RZ ;  /* 0x800000000f0f8210 */ /* 0x000fe20007ffe0ff */
[----:B------:R-:W-:Y:S01]  /*4060*/  @!P0 IMAD R0, R11, R14, R0 ;  /* 0x0000000e0b008224 */ /* 0x000fe200078e0200 */
[----:B------:R-:W-:Y:S01]  /*4070*/  IADD3 R11, PT, PT, -R9, RZ, RZ ;  /* 0x000000ff090b7210 */ /* 0x000fe20007ffe1ff */
[----:B------:R-:W-:Y:S02]  /*4080*/  IMAD R13, R2, R10, R13 ;  /* 0x0000000a020d7224 */ /* 0x000fe400078e020d */
[----:B------:R-:W-:Y:S02]  /*4090*/  @!P0 IMAD R9, R15, R92, R3 ;  /* 0x0000005c0f098224 */ /* 0x000fe400078e0203 */
[----:B------:R-:W-:Y:S02]  /*40a0*/  @!P0 IMAD.MOV.U32 R3, RZ, RZ, R0 ;  /* 0x000000ffff038224 */ /* 0x000fe400078e0000 */
[----:B------:R-:W-:Y:S02]  /*40b0*/  IMAD R8, R6, R11, R8 ;  /* 0x0000000b06087224 */ /* 0x000fe400078e0208 */
[----:B------:R-:W-:Y:S02]  /*40c0*/  IMAD R13, R3, R2, R13 ;  /* 0x00000002030d7224 */ /* 0x000fe400078e020d */
[----:B------:R-:W-:Y:S02]  /*40d0*/  IMAD R8, R9, R6, R8 ;  /* 0x0000000609087224 */ /* 0x000fe400078e0208 */
.L_x_72:
[----:B------:R-:W-:Y:S05]  /*40e0*/  BRA.U UP1, `(.L_x_73) ;  /* 0x0000000101107547 */ /* 0x000fea000b800000 */
[----:B------:R-:W-:Y:S04]  /*40f0*/  MOV R0, UR7 ;  /* 0x0000000700007c02 */ /* 0x000fe80008000f00 */
[----:B------:R-:W-:Y:S04]  /*4100*/  SHF.L.U32 R3, R0, 0x1f, RZ ;  /* 0x0000001f00037819 */ /* 0x000fe800000006ff */
[----:B------:R-:W2:Y:S02]  /*4110*/  SYNCS.PHASECHK.TRANS64.TRYWAIT P0, [UR4+0x98], R3 ;  /* 0x00009803ff0075a7 */ /* 0x000ea40008001104 */
[----:B--2---:R-:W-:Y:S05]  /*4120*/  @!P0 BRA `(.L_x_74) ;  /* 0x0000004000688947 */ /* 0x004fea0003800000 */
.L_x_73:
[----:B------:R-:W-:Y:S05]  /*4130*/  BRA.U !UP6, `(.L_x_75) ;  /* 0x000000010e347547 */ /* 0x000fea000b800000 */
[----:B------:R-:W-:Y:S01]  /*4140*/  UPLOP3.LUT UP0, UPT, UPT, UPT, UP5, 0x80, 0x8 ;  /* 0x000000000008789c */ /* 0x000fe20003f0f050 */
[----:B--2---:R-:W-:Y:S02]  /*4150*/  HFMA2 R0, -RZ, RZ, 0, 5.9604644775390625e-08 ;  /* 0x00000001ff007431 */ /* 0x004fe400000001ff */
[----:B------:R-:W-:Y:S03]  /*4160*/  IMAD.MOV.U32 R206, RZ, RZ, 0x1 ;  /* 0x00000001ffce7424 */ /* 0x000fe600078e00ff */
[----:B------:R-:W-:Y:S05]  /*4170*/  PLOP3.LUT P0, PT, PT, PT, UP0, 0x80, 0x8 ;  /* 0x000000000008781c */ /* 0x000fea0003f0f008 */
[----:B------:R-:W2:Y:S01]  /*4180*/  @UP0 LDCU.64 UR8, c[0x0][0x888] ;  /* 0x00011100ff0807ac */ /* 0x000ea20008000a00 */
[----:B------:R-:W-:Y:S07]  /*4190*/  @UP0 UIMAD UR5, UR36, UR14, URZ ;  /* 0x0000000e240502a4 */ /* 0x000fee000f8e02ff */
[----:B------:R-:W-:Y:S01]  /*41a0*/  @!P0 PRMT R206, R0, 0x7610, R206 ;  /* 0x0000761000ce8816 */ /* 0x000fe200000000ce */
[----:B--2---:R-:W-:Y:S03]  /*41b0*/  @UP0 UIMAD.WIDE UR8, UR5, 0x4, UR8 ;  /* 0x00000004050808a5 */ /* 0x004fe6000f8e0208 */
[----:B------:R-:W2:Y:S03]  /*41c0*/  @!UP0 LDCU UR5, c[0x0][0x880] ;  /* 0x00011000ff0587ac */ /* 0x000ea60008000800 */
[----:B------:R-:W-:Y:S01]  /*41d0*/  IMAD.U32 R10, RZ, RZ, UR8 ;  /* 0x00000008ff0a7e24 */ /* 0x000fe2000f8e00ff */
[----:B------:R-:W-:Y:S05]  /*41e0*/  MOV R11, UR9 ;  /* 0x00000009000b7c02 */ /* 0x000fea0008000f00 */
[----:B-----5:R3:W5:Y:S02]  /*41f0*/  @P0 LDG.E R101, desc[UR46][R10.64] ;  /* 0x0000002e0a650981 */ /* 0x020764000c1e1900 */
[----:B--23--:R-:W-:Y:S07]  /*4200*/  @!P0 IMAD.U32 R101, RZ, RZ, UR5 ;  /* 0x00000005ff658e24 */ /* 0x00cfee000f8e00ff */
.L_x_75:
[----:B-----5:R-:W-:Y:S01]  /*4210*/  @!P3 FSETP.EQ.AND P2, PT, R101, RZ, PT ;  /* 0x000000ff6500b20b */ /* 0x020fe20003f42000 */
[----:B------:R-:W-:Y:S01]  /*4220*/  @!UPT UIADD3 URZ, UPT, UPT, URZ, URZ, URZ ;  /* 0x000000fffffff290 */ /* 0x000fe2000fffe0ff */
[----:B------:R-:W-:Y:S11]  /*4230*/  @!P3 BRA `(.L_x_76) ;  /* 0x000000000014b947 */ /* 0x000ff60003800000 */
[----:B------:R-:W-:Y:S02]  /*4240*/  LOP3.LUT P0, RZ, R206, 0xff, RZ, 0xc0, !PT ;  /* 0x000000ffceff7812 */ /* 0x000fe4000780c0ff */
[----:B------:R-:W-:Y:S04]  /*4250*/  PLOP3.LUT P2, PT, PT, PT, UP0, 0x80, 0x8 ;  /* 0x000000000008781c */ /* 0x000fe80003f4f008 */
[----:B------:R-:W-:Y:S07]  /*4260*/  PLOP3.LUT P2, PT, P2, PT, PT, 0x8, 0x80 ;  /* 0x000000000080781c */ /* 0x000fee000174e170 */
[----:B------:R-:W-:Y:S11]  /*4270*/  @P0 FSETP.EQ.AND P2, PT, R101, RZ, PT ;  /* 0x000000ff6500020b */ /* 0x000ff60003f42000 */
[----:B------:R-:W-:Y:S02]  /*4280*/  @!UPT UIADD3 URZ, UPT, UPT, URZ, URZ, URZ ;  /* 0x000000fffffff290 */ /* 0x000fe4000fffe0ff */
.L_x_76:
[----:B------:R-:W3:Y:S01]  /*4290*/  LDC.64 R14, c[0x0][0xb10] ;  /* 0x0002c400ff0e7b82 */ /* 0x000ee20000000a00 */
[----:B------:R-:W-:Y:S01]  /*42a0*/  ULEA UR13, UR6, UR4, 0x3 ;  /* 0x00000004060d7291 */ /* 0x000fe2000f8e18ff */
[----:B------:R-:W-:Y:S01]  /*42b0*/  SHF.L.U32 R12, R29, 0x1f, RZ ;  /* 0x0000001f1d0c7819 */ /* 0x000fe200000006ff */
[----:B------:R-:W-:Y:S01]  /*42c0*/  VIADD R28, R28, 0x1 ;  /* 0x000000011c1c7836 */ /* 0x000fe20000000000 */
[----:B------:R-:W-:Y:S04]  /*42d0*/  @P4 SHF.R.U32.HI R26, RZ, 0x10, R21 ;  /* 0x00000010ff1a4819 */ /* 0x000fe80000011615 */
[----:B------:R-:W5:Y:S02]  /*42e0*/  LDC.64 R10, c[0x0][0xb18] ;  /* 0x0002c600ff0a7b82 */ /* 0x000f640000000a00 */
[----:B------:R-:W1:Y:S01]  /*42f0*/  SYNCS.PHASECHK.TRANS64.TRYWAIT P5, [UR13+0x80], R12 ;  /* 0x0000800cff0075a7 */ /* 0x000e6200080a110d */
[----:B---3--:R-:W-:Y:S05]  /*4300*/  @!P1 IMAD.HI.U32 R14, R13, R14, RZ ;  /* 0x0000000e0d0e9227 */ /* 0x008fea00078e00ff */
[----:B--2---:R-:W2:Y:S01]  /*4310*/  @!P1 LDC R0, c[0x0][0xb20] ;  /* 0x0002c800ff009b82 */ /* 0x004ea20000000800 */
[----:B------:R-:W-:Y:S01]  /*4320*/  @!P1 SHF.R.U32.HI R14, RZ, R15, R14 ;  /* 0x0000000fff0e9219 */ /* 0x000fe2000001160e */
[----:B-----5:R-:W-:Y:S01]  /*4330*/  @!P1 IMAD.HI.U32 R11, R8, R11, RZ ;  /* 0x0000000b080b9227 */ /* 0x020fe200078e00ff */
[----:B------:R-:W-:Y:S05]  /*4340*/  @!P1 ISETP.NE.AND P0, PT, R10, 0x1, PT ;  /* 0x000000010a00980c */ /* 0x000fea0003f05270 */
[----:B------:R-:W3:Y:S01]  /*4350*/  @!P1 LDC R3, c[0x0][0xb0c] ;  /* 0x0002c300ff039b82 */ /* 0x000ee20000000800 */
[----:B--2---:R-:W-:Y:S02]  /*4360*/  @!P1 SHF.R.U32.HI R9, RZ, R0, R11 ;  /* 0x00000000ff099219 */ /* 0x004fe4000001160b */
[----:B---3--:R-:W-:Y:S02]  /*4370*/  @!P1 ISETP.NE.AND P3, PT, R3, 0x1, PT ;  /* 0x000000010300980c */ /* 0x008fe40003f65270 */
[----:B------:R-:W-:Y:S02]  /*4380*/  @!P1 SEL R9, R8, R9, !P0 ;  /* 0x0000000908099207 */ /* 0x000fe40004000000 */
[----:B------:R-:W-:Y:S02]  /*4390*/  ELECT P0, URZ, PT ;  /* 0x0000000000ff782f */ /* 0x000fe40003800000 */
[----:B------:R-:W-:Y:S05]  /*43a0*/  @!P1 SEL R14, R13, R14, !P3 ;  /* 0x0000000e0d0e9207 */ /* 0x000fea0005800000 */
[----:B------:R-:W-:Y:S02]  /*43b0*/  @!P1 IMAD.IADD R0, R9, 0x1, -R14 ;  /* 0x0000000109009824 */ /* 0x000fe400078e0a0e */
[----:B------:R-:W-:Y:S02]  /*43c0*/  @!P1 IMAD.IADD R9, R14, 0x1, -R9 ;  /* 0x000000010e099824 */ /* 0x000fe400078e0a09 */
[----:B------:R-:W-:Y:S02]  /*43d0*/  @!P1 IMAD R13, R0, R3, R13 ;  /* 0x00000003000d9224 */ /* 0x000fe400078e020d */
[----:B------:R-:W-:Y:S01]  /*43e0*/  @!P1 IMAD R8, R9, R10, R8 ;  /* 0x0000000a09089224 */ /* 0x000fe200078e0208 */
[----:B-1----:R-:W-:Y:S06]  /*43f0*/  @!P5 BRA `(.L_x_77) ;  /* 0x0000003c00ccd947 */ /* 0x002fec0003800000 */
.L_x_145:
[----:B------:R-:W-:Y:S01]  /*4400*/  UIADD3 UR41, UPT, UPT, UR13, 0x70, URZ ;  /* 0x000000700d297890 */ /* 0x000fe2000fffe0ff */
[----:B------:R-:W-:Y:S01]  /*4410*/  PLOP3.LUT P0, PT, P2, P0, PT, 0xf2, 0x2f ;  /* 0x00000000002f781c */ /* 0x000fe20001701e72 */
[----:B------:R-:W-:Y:S01]  /*4420*/  UMOV UR22, 0x0 ;  /* 0x0000000000167882 */ /* 0x000fe20000000000 */
[----:B------:R-:W-:Y:S01]  /*4430*/  UMOV UR23, 0x10000000 ;  /* 0x1000000000177882 */ /* 0x000fe20000000000 */
[----:B------:R-:W-:Y:S01]  /*4440*/  UPRMT UR21, UR38, 0x654, UR41 ;  /* 0x0000065426157896 */ /* 0x000fe20008000029 */
[----:B------:R-:W-:Y:S02]  /*4450*/  UMOV UR44, UR36 ;  /* 0x00000024002c7c82 */ /* 0x000fe40008000000 */
[----:B------:R-:W-:Y:S01]  /*4460*/  UMOV UR33, UR41 ;  /* 0x0000002900217c82 */ /* 0x000fe20008000000 */
[----:B------:R-:W-:Y:S01]  /*4470*/  UMOV UR28, UR36 ;  /* 0x00000024001c7c82 */ /* 0x000fe20008000000 */
[----:B------:R-:W-:Y:S01]  /*4480*/  UMOV UR25, UR41 ;  /* 0x0000002900197c82 */ /* 0x000fe20008000000 */
[----:B------:R-:W-:Y:S01]  /*4490*/  UMOV UR20, UR36 ;  /* 0x0000002400147c82 */ /* 0x000fe20008000000 */
[----:B------:R-:W-:Y:S01]  /*44a0*/  UMOV UR17, UR41 ;  /* 0x0000002900117c82 */ /* 0x000fe20008000000 */
[----:B------:R-:W-:Y:S02]  /*44b0*/  UMOV UR12, UR36 ;  /* 0x00000024000c7c82 */ /* 0x000fe40008000000 */
[----:B-1----:R-:W-:Y:S01]  /*44c0*/  @!P0 IADD3 R3, P2, PT, R30, 0x580, RZ ;  /* 0x000005801e038810 */ /* 0x002fe20007f5e0ff */
[----:B------:R-:W-:Y:S01]  /*44d0*/  @!P0 IMAD R195, R195, 0x50, RZ ;  /* 0x00000050c3c38824 */ /* 0x000fe200078e02ff */
[----:B------:R-:W-:Y:S01]  /*44e0*/  VOTEU.ALL UP1, P0 ;  /* 0x0000000000ff7886 */ /* 0x000fe20000020000 */
[----:B------:R-:W-:Y:S01]  /*44f0*/  VOTEU.ALL UP3, P0 ;  /* 0x0000000000ff7886 */ /* 0x000fe20000060000 */
[----:B------:R-:W-:Y:S01]  /*4500*/  @!P0 R2UR UR9, R3 ;  /* 0x00000000030982ca */ /* 0x000fe200000e0000 */
[----:B------:R-:W-:Y:S01]  /*4510*/  @!P0 IMAD.X R0, RZ, RZ, R31, P2 ;  /* 0x000000ffff008224 */ /* 0x000fe200010e061f */
[----:B------:R-:W-:Y:S01]  /*4520*/  VOTEU.ALL UP4, P0 ;  /* 0x0000000000ff7886 */ /* 0x000fe20000080000 */
[----:B------:R-:W-:Y:S01]  /*4530*/  @!P0 IMAD.SHL.U32 R205, R205, 0x80, RZ ;  /* 0x00000080cdcd8824 */ /* 0x000fe200078e00ff */
[----:B------:R-:W-:Y:S01]  /*4540*/  @!P0 R2UR UR42, R195 ;  /* 0x00000000c32a82ca */ /* 0x000fe200000e0000 */
[----:B------:R-:W-:Y:S01]  /*4550*/  VOTEU.ALL UP2, P0 ;  /* 0x0000000000ff7886 */ /* 0x000fe20000040000 */
[----:B------:R-:W-:Y:S01]  /*4560*/  @!P0 R2UR UR8, R0 ;  /* 0x00000000000882ca */ /* 0x000fe200000e0000 */
[----:B------:R-:W-:Y:S01]  /*4570*/  @!UP4 UIMAD UR5, UR6, 0x5000, UR4 ;  /* 0x000050000605c8a4 */ /* 0x000fe2000f8e0204 */
[----:B------:R-:W-:Y:S01]  /*4580*/  @!P0 R2UR UR43, R205 ;  /* 0x00000000cd2b82ca */ /* 0x000fe200000e0000 */
[----:B------:R-:W-:Y:S02]  /*4590*/  IMAD.IADD R195, R8, 0x1, R194 ;  /* 0x0000000108c37824 */ /* 0x000fe400078e02c2 */
[----:B------:R-:W-:Y:S01]  /*45a0*/  @!UP4 UIADD3 UR40, UPT, UPT, UR5, 0x200, URZ ;  /* 0x000002000528c890 */ /* 0x000fe2000fffe0ff */
[----:B------:R-:W-:Y:S01]  /*45b0*/  IMAD.IADD R205, R13, 0x1, R204 ;  /* 0x000000010dcd7824 */ /* 0x000fe200078e02cc */
[----:B------:R-:W-:Y:S01]  /*45c0*/  @!UP4 UIADD3 UR32, UPT, UPT, UR5, 0x1200, URZ ;  /* 0x000012000520c890 */ /* 0x000fe2000fffe0ff */
[----:B------:R-:W-:Y:S01]  /*45d0*/  IMAD.U32 R10, RZ, RZ, UR9 ;  /* 0x00000009ff0a7e24 */ /* 0x000fe2000f8e00ff */
[----:B------:R-:W-:Y:S02]  /*45e0*/  @!UP4 UIADD3 UR24, UPT, UPT, UR5, 0x2200, URZ ;  /* 0x000022000518c890 */ /* 0x000fe4000fffe0ff */
[----:B------:R-:W-:Y:S02]  /*45f0*/  @!UP4 UIADD3 UR34, UPT, UPT, UR42, 0x10, URZ ;  /* 0x000000102a22c890 */ /* 0x000fe4000fffe0ff */
[----:B------:R-:W-:Y:S01]  /*4600*/  IMAD.U32 R11, RZ, RZ, UR8 ;  /* 0x00000008ff0b7e24 */ /* 0x000fe2000f8e00ff */
[----:B------:R-:W-:Y:S01]  /*4610*/  @!P0 R2UR UR30, R10 ;  /* 0x000000000a1e82ca */ /* 0x000fe200000e0000 */
[----:B------:R-:W-:Y:S01]  /*4620*/  UMOV UR35, UR43 ;  /* 0x0000002b00237c82 */ /* 0x000fe20008000000 */
[----:B------:R-:W-:Y:S02]  /*4630*/  @!UP4 UIADD3 UR26, UPT, UPT, UR42, 0x20, URZ ;  /* 0x000000202a1ac890 */ /* 0x000fe4000fffe0ff */
[----:B------:R-:W-:Y:S01]  /*4640*/  @!P0 R2UR UR31, R11 ;  /* 0x000000000b1f82ca */ /* 0x000fe200000e0000 */
[----:B------:R-:W-:Y:S01]  /*4650*/  UMOV UR27, UR43 ;  /* 0x0000002b001b7c82 */ /* 0x000fe20008000000 */
[----:B------:R-:W-:Y:S02]  /*4660*/  @!UP4 UIADD3 UR18, UPT, UPT, UR42, 0x30, URZ ;  /* 0x000000302a12c890 */ /* 0x000fe4000fffe0ff */
[----:B------:R-:W-:Y:S01]  /*4670*/  @!UP4 UIADD3 UR16, UPT, UPT, UR5, 0x3200, URZ ;  /* 0x000032000510c890 */ /* 0x000fe2000fffe0ff */
[----:B------:R-:W-:Y:S01]  /*4680*/  UMOV UR19, UR43 ;  /* 0x0000002b00137c82 */ /* 0x000fe20008000000 */
[----:B------:R-:W-:Y:S02]  /*4690*/  @!UP4 UIADD3 UR10, UPT, UPT, UR42, 0x40, URZ ;  /* 0x000000402a0ac890 */ /* 0x000fe4000fffe0ff */
[----:B------:R-:W-:Y:S01]  /*46a0*/  @!UP4 UIADD3 UR8, UPT, UPT, UR5, 0x4200, URZ ;  /* 0x000042000508c890 */ /* 0x000fe2000fffe0ff */
[----:B------:R-:W-:Y:S01]  /*46b0*/  UMOV UR9, UR41 ;  /* 0x0000002900097c82 */ /* 0x000fe20008000000 */
[----:B------:R-:W-:Y:S03]  /*46c0*/  UMOV UR11, UR43 ;  /* 0x0000002b000b7c82 */ /* 0x000fe60008000000 */
[----:B------:R-:W-:Y:S01]  /*46d0*/  @!UP1 UTMALDG.3D [UR40], [UR30], desc[UR22] ;  /* 0x000016281e0095b4 */ /* 0x000fe20008011000 */
[----:B------:R-:W-:Y:S01]  /*46e0*/  VOTEU.ALL UP1, P0 ;  /* 0x0000000000ff7886 */ /* 0x000fe20000020000 */
[----:B------:R1:W-:Y:S01]  /*46f0*/  @!UP3 UTMALDG.3D [UR32], [UR30], desc[UR22] ;  /* 0x000016201e00b5b4 */ /* 0x0003e20008011000 */
[----:B------:R2:W-:Y:S01]  /*4700*/  @!UP2 UTMALDG.3D [UR24], [UR30], desc[UR22] ;  /* 0x000016181e00a5b4 */ /* 0x0005e20008011000 */
[----:B------:R-:W-:Y:S02]  /*4710*/  VOTEU.ALL UP2, P0 ;  /* 0x0000000000ff7886 */ /* 0x000fe40000040000 */
[----:B------:R2:W-:Y:S03]  /*4720*/  @!UP1 UTMALDG.3D [UR16], [UR30], desc[UR22] ;  /* 0x000016101e0095b4 */ /* 0x0005e60008011000 */
[----:B------:R2:W-:Y:S01]  /*4730*/  @!UP2 UTMALDG.3D [UR8], [UR30], desc[UR22] ;  /* 0x000016081e00a5b4 */ /* 0x0005e20008011000 */
[----:B------:R2:W-:Y:S01]  /*4740*/  @!P0 SYNCS.ARRIVE.TRANS64.RED.A0TR RZ, [UR13+0x70], R25 ;  /* 0x00007019ffff89a7 */ /* 0x0005e2000830040d */
[C---:B------:R-:W-:Y:S04]  /*4750*/  ISETP.NE.AND P0, PT, R28.reuse, 0x2, PT ;  /* 0x000000021c00780c */ /* 0x040fe80003f05270 */
[----:B------:R-:W-:Y:S02]  /*4760*/  SEL R0, RZ, 0x1, P0 ;  /* 0x00000001ff007807 */ /* 0x000fe40000000000 */
[----:B------:R-:W-:Y:S02]  /*4770*/  SEL R28, R28, RZ, P0 ;  /* 0x000000ff1c1c7207 */ /* 0x000fe40000000000 */
[----:B------:R-:W-:Y:S02]  /*4780*/  LOP3.LUT R27, R27, R0, RZ, 0x3c, !PT ;  /* 0x000000001b1b7212 */ /* 0x000fe400078e3cff */
[----:B-1----:R-:W-:Y:S01]  /*4790*/  @P4 R2UR UR36, R26 ;  /* 0x000000001a2442ca */ /* 0x002fe200000e0000 */
[----:B------:R-:W-:Y:S01]  /*47a0*/  SYNCS.ARRIVE.TRANS64.RED.A1T0 RZ, [UR21], RZ ;  /* 0x000000ffffff79a7 */ /* 0x000fe20008100415 */
[----:B------:R-:W-:Y:S04]  /*47b0*/  UIADD3 UR21, UPT, UPT, UR6, 0x1, URZ ;  /* 0x0000000106157890 */ /* 0x000fe8000fffe0ff */
[----:B------:R-:W-:Y:S04]  /*47c0*/  UISETP.NE.AND UP1, UPT, UR21, 0x2, UPT ;  /* 0x000000021500788c */ /* 0x000fe8000bf25270 */
[----:B------:R-:W-:Y:S02]  /*47d0*/  USEL UR13, URZ, 0x1, UP1 ;  /* 0x00000001ff0d7887 */ /* 0x000fe40008800000 */
[----:B------:R-:W-:Y:S02]  /*47e0*/  USEL UR6, UR21, URZ, UP1 ;  /* 0x000000ff15067287 */ /* 0x000fe40008800000 */
[----:B------:R-:W-:Y:S02]  /*47f0*/  UPLOP3.LUT UP1, UPT, UPT, UPT, UPT, 0x80, 0x8 ;  /* 0x000000000008789c */ /* 0x000fe40003f2f070 */
[----:B------:R-:W-:Y:S01]  /*4800*/  LOP3.LUT R29, R29, UR13, RZ, 0x3c, !PT ;  /* 0x0000000d1d1d7c12 */ /* 0x000fe2000f8e3cff */
[----:B--2---:R-:W-:Y:S08]  /*4810*/  @P4 BRA `(.L_x_78) ;  /* 0xfffffff400304947 */ /* 0x004ff0000383ffff */
[----:B------:R-:W-:Y:S01]  /*4820*/  UIADD3 UR5, UPT, UPT, UR4, 0x80, URZ ;  /* 0x0000008004057890 */ /* 0x000fe2000fffe0ff */
[----:B------:R-:W-:-:S03]  /*4830*/  SHF.L.U32 R3, R29, 0x1f, RZ ;  /* 0x0000001f1d037819 */ /* 0x000fc600000006ff */
[----:B------:R-:W-:-:S09]  /*4840*/  ULEA UR4, UR6, UR5, 0x3 ;  /* 0x0000000506047291 */ /* 0x000fd2000f8e18ff */
[----:B------:R-:W1:Y:S02]  /*4850*/  SYNCS.PHASECHK.TRANS64.TRYWAIT P0, [UR4], R3 ;  /* 0x00000003ff0075a7 */ /* 0x000e640008001104 */
[----:B-1----:R-:W-:Y:S05]  /*4860*/  @!P0 BRA `(.L_x_79) ;  /* 0x0000003800c88947 */ /* 0x002fea0003800000 */
.L_x_147:
[----:B------:R-:W-:-:S04]  /*4870*/  UIADD3 UR6, UPT, UPT, UR6, 0x1, URZ ;  /* 0x0000000106067890 */ /* 0x000fc8000fffe0ff */
[----:B------:R-:W-:-:S04]  /*4880*/  UISETP.NE.AND UP0, UPT, UR6, 0x2, UPT ;  /* 0x000000020600788c */ /* 0x000fc8000bf05270 */
[----:B------:R-:W-:Y:S02]  /*4890*/  USEL UR4, URZ, 0x1, UP0 ;  /* 0x00000001ff047887 */ /* 0x000fe40008000000 */
[----:B------:R-:W-:-:S04]  /*48a0*/  USEL UR6, UR6, URZ, UP0 ;  /* 0x000000ff06067287 */ /* 0x000fc80008000000 */
[----:B------:R-:W-:Y:S01]  /*48b0*/  ULEA UR6, UR6, UR5, 0x3 ;  /* 0x0000000506067291 */ /* 0x000fe2000f8e18ff */
[----:B-1----:R-:W-:-:S04]  /*48c0*/  LOP3.LUT R3, R29, UR4, RZ, 0x3c, !PT ;  /* 0x000000041d037c12 */ /* 0x002fc8000f8e3cff */
[----:B------:R-:W-:Y:S01]  /*48d0*/  SHF.L.U32 R3, R3, 0x1f, RZ ;  /* 0x0000001f03037819 */ /* 0x000fe200000006ff */
[----:B------:R-:W-:-:S07]  /*48e0*/  IMAD.U32 R0, RZ, RZ, UR6 ;  /* 0x00000006ff007e24 */ /* 0x000fce000f8e00ff */
.L_x_80:
[----:B-1----:R1:W2:Y:S02]  /*48f0*/  SYNCS.PHASECHK.TRANS64.TRYWAIT P0, [R0+URZ], R3 ;  /* 0x00000003000075a7 */ /* 0x0022a400080011ff */
[----:B--2---:R-:W-:Y:S05]  /*4900*/  @!P0 NANOSLEEP.SYNCS 0x989680 ;  /* 0x009896800000895d */ /* 0x004fea0003900000 */
[----:B------:R-:W2:Y:S02]  /*4910*/  @!P0 SYNCS.PHASECHK.TRANS64 P0, [R0+URZ], R3 ;  /* 0x00000003000085a7 */ /* 0x000ea400080010ff */
[----:B--2---:R-:W-:Y:S05]  /*4920*/  @P0 EXIT ;  /* 0x000000000000094d */ /* 0x004fea0003800000 */
[----:B------:R-:W-:Y:S05]  /*4930*/  BRA `(.L_x_80) ;  /* 0xfffffffc00ec7947 */ /* 0x000fea000383ffff */
.L_x_70:
[----:B------:R-:W-:-:S06]  /*4940*/  UISETP.GE.AND UP1, UPT, UR8, 0x4, UPT ;  /* 0x000000040800788c */ /* 0x000fcc000bf26270 */
[----:B------:R-:W-:-:S13]  /*4950*/  PLOP3.LUT P0, PT, PT, PT, UP1, 0x80, 0x8 ;  /* 0x000000000008781c */ /* 0x000fda0003f0f018 */
[----:B------:R-:W-:Y:S05]  /*4960*/  @!P0 EXIT ;  /* 0x000000000000894d */ /* 0x000fea0003800000 */
[----:B------:R-:W-:Y:S01]  /*4970*/  BAR.SYNC.DEFER_BLOCKING 0x6, 0xa0 ;  /* 0x0182800000007b1d */ /* 0x000fe20000010000 */
[C---:B------:R-:W-:Y:S02]  /*4980*/  IMAD.SHL.U32 R5, R218.reuse, 0x10, RZ ;  /* 0x00000010da057824 */ /* 0x040fe400078e00ff */
[----:B------:R-:W-:Y:S02]  /*4990*/  HFMA2 R217, -RZ, RZ, 0, 5.9604644775390625e-08 ;  /* 0x00000001ffd97431 */ /* 0x000fe400000001ff */
[C---:B------:R-:W-:Y:S01]  /*49a0*/  IMAD.U32 R2, R218.reuse, 0x10000, RZ ;  /* 0x00010000da027824 */ /* 0x040fe200078e00ff */
[----:B------:R-:W-:Y:S01]  /*49b0*/  MOV R221, RZ ;  /* 0x000000ff00dd7202 */ /* 0x000fe20000000f00 */
[----:B------:R-:W-:Y:S01]  /*49c0*/  IMAD.SHL.U32 R210, R218, 0x2, RZ ;  /* 0x00000002dad27824 */ /* 0x000fe200078e00ff */
[----:B------:R-:W-:Y:S01]  /*49d0*/  UMOV UR37, 0x400 ;  /* 0x0000040000257882 */ /* 0x000fe20000000000 */
[----:B------:R-:W1:Y:S01]  /*49e0*/  LDC R209, c[0x0][0x370] ;  /* 0x0000dc00ffd17b82 */ /* 0x000e620000000800 */
[----:B------:R-:W-:Y:S01]  /*49f0*/  ULEA UR37, UR38, UR37, 0x18 ;  /* 0x0000002526257291 */ /* 0x000fe2000f8ec0ff */
[----:B------:R-:W-:Y:S01]  /*4a00*/  LOP3.LUT P0, R7, R5, 0x40, RZ, 0xc0, !PT ;  /* 0x0000004005077812 */ /* 0x000fe2000780c0ff */
[----:B------:R-:W-:Y:S01]  /*4a10*/  IMAD.MOV.U32 R99, RZ, RZ, RZ ;  /* 0x000000ffff637224 */ /* 0x000fe200078e00ff */
[----:B------:R-:W-:Y:S01]  /*4a20*/  LOP3.LUT R2, R2, 0x600000, RZ, 0xc0, !PT ;  /* 0x0060000002027812 */ /* 0x000fe200078ec0ff */
[----:B------:R-:W-:Y:S01]  /*4a30*/  IMAD.MOV.U32 R216, RZ, RZ, RZ ;  /* 0x000000ffffd87224 */ /* 0x000fe200078e00ff */
[----:B------:R-:W-:-:S02]  /*4a40*/  LOP3.LUT R210, R7, 0x8, R210, 0xf8, !PT ;  /* 0x0000000807d27812 */ /* 0x000fc400078ef8d2 */
[----:B------:R-:W-:Y:S01]  /*4a50*/  CS2R R214, SRZ ;  /* 0x0000000000d67805 */ /* 0x000fe2000001ff00 */
[----:B------:R-:W2:Y:S01]  /*4a60*/  LDC R94, c[0x0][0xb0c] ;  /* 0x0002c300ff5e7b82 */ /* 0x000ea20000000800 */
[----:B------:R-:W-:Y:S01]  /*4a70*/  P2R R212, PR, RZ, 0x1 ;  /* 0x00000001ffd47803 */ /* 0x000fe20000000000 */
[----:B------:R-:W4:Y:S01]  /*4a80*/  LDCU.64 UR48, c[0x0][0x348] ;  /* 0x00006900ff3077ac */ /* 0x000f220008000a00 */
[----:B------:R-:W-:Y:S02]  /*4a90*/  LOP3.LUT R210, R210, 0x7b0, R5, 0xf8, !PT ;  /* 0x000007b0d2d27812 */ /* 0x000fe400078ef805 */
[----:B------:R-:W-:Y:S01]  /*4aa0*/  LOP3.LUT R218, R218, 0x60, RZ, 0xc0, !PT ;  /* 0x00000060dada7812 */ /* 0x000fe200078ec0ff */
[----:B------:R-:W1:Y:S02]  /*4ab0*/  LDCU.64 UR40, c[0x0][0x888] ;  /* 0x00011100ff2877ac */ /* 0x000e640008000a00 */
[----:B------:R-:W1:Y:S01]  /*4ac0*/  LDC R207, c[0x0][0xb20] ;  /* 0x0002c800ffcf7b82 */ /* 0x000e620000000800 */
[----:B------:R-:W3:Y:S01]  /*4ad0*/  LDS R3, [UR37+0x150] ;  /* 0x00015025ff037984 */ /* 0x000ee20008000800 */
[----:B------:R-:W-:Y:S01]  /*4ae0*/  UIADD3 UR44, UPT, UPT, UR37, 0x200, URZ ;  /* 0x00000200252c7890 */ /* 0x000fe2000fffe0ff */
[----:B------:R-:W-:Y:S01]  /*4af0*/  UMOV UR39, URZ ;  /* 0x000000ff00277c82 */ /* 0x000fe20008000000 */
[----:B------:R-:W-:-:S04]  /*4b00*/  UMOV UR43, URZ ;  /* 0x000000ff002b7c82 */ /* 0x000fc80008000000 */
[----:B------:R-:W1:Y:S08]  /*4b10*/  LDC R93, c[0x0][0xb30] ;  /* 0x0002cc00ff5d7b82 */ /* 0x000e700000000800 */
[----:B------:R-:W1:Y:S08]  /*4b20*/  LDC.64 R192, c[0x0][0xb10] ;  /* 0x0002c400ffc07b82 */ /* 0x000e700000000a00 */
[----:B------:R-:W1:Y:S08]  /*4b30*/  LDC.64 R90, c[0x0][0xb18] ;  /* 0x0002c600ff5a7b82 */ /* 0x000e700000000a00 */
[----:B------:R-:W1:Y:S08]  /*4b40*/  LDC.64 R188, c[0x0][0x888] ;  /* 0x00022200ffbc7b82 */ /* 0x000e700000000a00 */
[----:B------:R-:W1:Y:S01]  /*4b50*/  LDC.64 R88, c[0x0][0xb28] ;  /* 0x0002ca00ff587b82 */ /* 0x000e620000000a00 */
[----:B---3--:R-:W-:-:S07]  /*4b60*/  IMAD.IADD R2, R3, 0x1, R2 ;  /* 0x0000000103027824 */ /* 0x008fce00078e0202 */
[----:B------:R-:W3:Y:S08]  /*4b70*/  LDC.64 R190, c[0x0][0x890] ;  /* 0x00022400ffbe7b82 */ /* 0x000ef00000000a00 */
[----:B------:R-:W1:Y:S08]  /*4b80*/  LDC.64 R186, c[0x0][0x8b0] ;  /* 0x00022c00ffba7b82 */ /* 0x000e700000000a00 */
[----:B------:R-:W1:Y:S08]  /*4b90*/  LDC.64 R184, c[0x0][0x8a8] ;  /* 0x00022a00ffb87b82 */ /* 0x000e700000000a00 */
[----:B--2-4-:R-:W1:Y:S02]  /*4ba0*/  LDC R208, c[0x0][0x374] ;  /* 0x0000dd00ffd07b82 */ /* 0x014e640000000800 */
.L_x_104:
[----:B------:R-:W-:Y:S02]  /*4bb0*/  LEA R0, R221, UR37, 0x3 ;  /* 0x00000025dd007c11 */ /* 0x000fe4000f8e18ff */
[----:B------:R-:W-:Y:S02]  /*4bc0*/  SHF.L.U32 R3, R215, 0x1f, RZ ;  /* 0x0000001fd7037819 */ /* 0x000fe400000006ff */
[----:B------:R-:W-:Y:S02]  /*4bd0*/  LEA R16, R221, UR37, 0x4 ;  /* 0x00000025dd107c11 */ /* 0x000fe4000f8e20ff */
[----:B--2---:R-:W2:Y:S02]  /*4be0*/  SYNCS.PHASECHK.TRANS64.TRYWAIT P0, [R0+URZ+0xa0], R3 ;  /* 0x0000a003000075a7 */ /* 0x004ea400080011ff */
[----:B-12---:R-:W-:Y:S05]  /*4bf0*/  @!P0 BRA `(.L_x_81) ;  /* 0x0000003400fc8947 */ /* 0x006fea0003800000 */
.L_x_148:
[----:B------:R-:W4:Y:S01]  /*4c00*/  LDC.64 R14, c[0x0][0xb10] ;  /* 0x0002c400ff0e7b82 */ /* 0x000f220000000a00 */
[----:B------:R-:W3:Y:S01]  /*4c10*/  LDS.128 R16, [R16+0x130] ;  /* 0x0001300010107984 */ /* 0x000ee20000000c00 */
[----:B-1----:R-:W-:Y:S01]  /*4c20*/  ISETP.NE.AND P1, PT, R93, 0x1, PT ;  /* 0x000000015d00780c */ /* 0x002fe20003f25270 */
[----:B--2---:R-:W-:Y:S01]  /*4c30*/  VIADD R0, R0, 0xb0 ;  /* 0x000000b000007836 */ /* 0x004fe20000000000 */
[----:B------:R-:W-:Y:S04]  /*4c40*/  ISETP.GE.AND P0, PT, R92, 0x1, PT ;  /* 0x000000015c00780c */ /* 0x000fe80003f06270 */
[----:B------:R-:W1:Y:S01]  /*4c50*/  LDC.64 R12, c[0x0][0xb18] ;  /* 0x0002c600ff0c7b82 */ /* 0x000e620000000a00 */
[----:B------:R-:W-:Y:S01]  /*4c60*/  PRMT R0, RZ, 0x654, R0 ;  /* 0x00000654ff007816 */ /* 0x000fe20000000000 */
[----:B------:R-:W-:Y:S01]  /*4c70*/  @!PT LDS RZ, [RZ] ;  /* 0x00000000fffff984 */ /* 0x000fe20000000800 */
[----:B------:R-:W-:Y:S01]  /*4c80*/  @!PT LDS RZ, [RZ] ;  /* 0x00000000fffff984 */ /* 0x000fe20000000800 */
[----:B------:R-:W-:Y:S01]  /*4c90*/  @!PT LDS RZ, [RZ] ;  /* 0x00000000fffff984 */ /* 0x000fe20000000800 */
[----:B------:R-:W-:Y:S01]  /*4ca0*/  @!PT LDS RZ, [RZ] ;  /* 0x00000000fffff984 */ /* 0x000fe20000000800 */
[----:B------:R2:W-:Y:S06]  /*4cb0*/  MEMBAR.ALL.CTA ;  /* 0x0000000000007992 */ /* 0x0005ec0000008000 */
[----:B--2---:R-:W2:Y:S01]  /*4cc0*/  FENCE.VIEW.ASYNC.S ;  /* 0x00000000000073c6 */ /* 0x004ea20000000000 */
[----:B------:R-:W1:Y:S08]  /*4cd0*/  @!P1 LDC R11, c[0x0][0xb20] ;  /* 0x0002c800ff0b9b82 */ /* 0x000e700000000800 */
[----:B------:R-:W1:Y:S01]  /*4ce0*/  @!P1 LDC R10, c[0x0][0xb0c] ;  /* 0x0002c300ff0a9b82 */ /* 0x000e620000000800 */
[----:B--2---:R2:W-:Y:S01]  /*4cf0*/  SYNCS.ARRIVE.TRANS64.RED.A1T0 RZ, [R0+URZ], RZ ;  /* 0x000000ff00ff79a7 */ /* 0x0045e200081004ff */
[----:B---3--:R-:W-:Y:S04]  /*4d00*/  LOP3.LUT P4, RZ, R18, 0x1, RZ, 0xc0, !PT ;  /* 0x0000000112ff7812 */ /* 0x008fe8000788c0ff */
[----:B------:R-:W-:Y:S09]  /*4d10*/  P2R R219, PR, RZ, 0x10 ;  /* 0x00000010ffdb7803 */ /* 0x000ff20000000000 */
[----:B------:R-:W-:Y:S02]  /*4d20*/  @P4 MOV R97, R16 ;  /* 0x0000001000614202 */ /* 0x000fe40000000f00 */
[----:B------:R-:W-:Y:S01]  /*4d30*/  @P4 LOP3.LUT R95, R17, 0xffff, RZ, 0xc0, !PT ;  /* 0x0000ffff115f4812 */ /* 0x000fe200078ec0ff */
[----:B--2-4-:R-:W-:Y:S06]  /*4d40*/  @!P0 BRA `(.L_x_82) ;  /* 0x0000000000a48947 */ /* 0x014fec0003800000 */
[----:B------:R-:W-:Y:S01]  /*4d50*/  IMAD.HI.U32 R22, R208, R91, RZ ;  /* 0x0000005bd0167227 */ /* 0x000fe200078e00ff */
[----:B------:R-:W-:Y:S02]  /*4d60*/  ISETP.NE.AND P0, PT, R90, 0x1, PT ;  /* 0x000000015a00780c */ /* 0x000fe40003f05270 */
[----:B------:R-:W-:Y:S01]  /*4d70*/  ISETP.NE.AND P2, PT, R92, 0x1, PT ;  /* 0x000000015c00780c */ /* 0x000fe20003f45270 */
[-C--:B------:R-:W-:Y:S01]  /*4d80*/  IMAD.HI.U32 R20, R209, R192.reuse, RZ ;  /* 0x000000c0d1147227 */ /* 0x080fe200078e00ff */
[----:B------:R-:W-:Y:S02]  /*4d90*/  SHF.R.U32.HI R21, RZ, R207, R22 ;  /* 0x000000cfff157219 */ /* 0x000fe40000011616 */
[----:B------:R-:W-:Y:S01]  /*4da0*/  ISETP.NE.AND P3, PT, R94, 0x1, PT ;  /* 0x000000015e00780c */ /* 0x000fe20003f65270 */
[----:B------:R-:W-:Y:S01]  /*4db0*/  IMAD.HI.U32 R26, R95, R91, RZ ;  /* 0x0000005b5f1a7227 */ /* 0x000fe200078e00ff */
[----:B------:R-:W-:Y:S02]  /*4dc0*/  SHF.R.U32.HI R20, RZ, R193, R20 ;  /* 0x000000c1ff147219 */ /* 0x000fe40000011614 */
[----:B------:R-:W-:Y:S01]  /*4dd0*/  SEL R3, R208, R21, !P0 ;  /* 0x00000015d0037207 */ /* 0x000fe20004000000 */
[----:B------:R-:W-:Y:S01]  /*4de0*/  IMAD.HI.U32 R24, R97, R192, RZ ;  /* 0x000000c061187227 */ /* 0x000fe200078e00ff */
[----:B------:R-:W-:Y:S03]  /*4df0*/  SEL R7, R209, R20, !P3 ;  /* 0x00000014d1077207 */ /* 0x000fe60005800000 */
[-C--:B------:R-:W-:Y:S01]  /*4e00*/  IMAD.HI.U32 R20, R3, R88.reuse, RZ ;  /* 0x0000005803147227 */ /* 0x080fe200078e00ff */
[----:B------:R-:W-:Y:S03]  /*4e10*/  SHF.R.U32.HI R24, RZ, R193, R24 ;  /* 0x000000c1ff187219 */ /* 0x000fe60000011618 */
[----:B------:R-:W-:Y:S01]  /*4e20*/  IMAD.HI.U32 R22, R7, R88, RZ ;  /* 0x0000005807167227 */ /* 0x000fe200078e00ff */
[----:B------:R-:W-:Y:S02]  /*4e30*/  @P2 SHF.R.U32.HI R3, RZ, R89, R20 ;  /* 0x00000059ff032219 */ /* 0x000fe40000011614 */
[----:B------:R-:W-:Y:S02]  /*4e40*/  SHF.R.U32.HI R20, RZ, R207, R26 ;  /* 0x000000cfff147219 */ /* 0x000fe4000001161a */
[----:B------:R-:W-:Y:S01]  /*4e50*/  @P2 SHF.R.U32.HI R7, RZ, R89, R22 ;  /* 0x00000059ff072219 */ /* 0x000fe20000011616 */
[C---:B------:R-:W-:Y:S01]  /*4e60*/  IMAD R4, R92.reuse, R3, RZ ;  /* 0x000000035c047224 */ /* 0x040fe200078e02ff */
[----:B------:R-:W-:Y:S02]  /*4e70*/  SEL R5, R95, R20, !P0 ;  /* 0x000000145f057207 */ /* 0x000fe40004000000 */
[----:B------:R-:W-:Y:S01]  /*4e80*/  SEL R3, R97, R24, !P3 ;  /* 0x0000001861037207 */ /* 0x000fe20005800000 */
[----:B------:R-:W-:Y:S01]  /*4e90*/  IMAD R6, R92, R7, RZ ;  /* 0x000000075c067224 */ /* 0x000fe200078e02ff */
[C---:B------:R-:W-:Y:S01]  /*4ea0*/  ISETP.GE.AND P0, PT, R5.reuse, R4, PT ;  /* 0x000000040500720c */ /* 0x040fe20003f06270 */
[----:B------:R-:W-:Y:S03]  /*4eb0*/  IMAD.HI.U32 R8, R5, R88, RZ ;  /* 0x0000005805087227 */ /* 0x000fe600078e00ff */
[----:B------:R-:W-:Y:S01]  /*4ec0*/  ISETP.GE.OR P0, PT, R3, R6, P0 ;  /* 0x000000060300720c */ /* 0x000fe20000706670 */
[----:B------:R-:W-:Y:S01]  /*4ed0*/  IMAD.MOV R6, RZ, RZ, -R3 ;  /* 0x000000ffff067224 */ /* 0x000fe200078e0a03 */
[-C--:B------:R-:W-:Y:S03]  /*4ee0*/  SHF.R.U32.HI R8, RZ, R89.reuse, R8 ;  /* 0x00000059ff087219 */ /* 0x080fe60000011608 */
[----:B------:R-:W-:Y:S01]  /*4ef0*/  IMAD R97, R94, R6, R97 ;  /* 0x000000065e617224 */ /* 0x000fe200078e0261 */
[----:B------:R-:W-:Y:S05]  /*4f00*/  SEL R9, R5, R8, !P2 ;  /* 0x0000000805097207 */ /* 0x000fea0005000000 */
[----:B------:R-:W-:Y:S02]  /*4f10*/  IMAD.MOV R8, RZ, RZ, -R9 ;  /* 0x000000ffff087224 */ /* 0x000fe400078e0a09 */
[C---:B------:R-:W-:Y:S04]  /*4f20*/  @!P0 IMAD.HI.U32 R4, R3.reuse, R88, RZ ;  /* 0x0000005803048227 */ /* 0x040fe800078e00ff */
[----:B------:R-:W-:Y:S01]  /*4f30*/  IMAD R8, R92, R8, R5 ;  /* 0x000000085c087224 */ /* 0x000fe200078e0205 */
[----:B------:R-:W-:Y:S04]  /*4f40*/  @!P0 SHF.R.U32.HI R4, RZ, R89, R4 ;  /* 0x00000059ff048219 */ /* 0x000fe80000011604 */
[----:B------:R-:W-:Y:S02]  /*4f50*/  @!P0 SEL R0, R3, R4, !P2 ;  /* 0x0000000403008207 */ /* 0x000fe40005000000 */
[----:B------:R-:W-:Y:S02]  /*4f60*/  IADD3 R4, PT, PT, -R5, RZ, RZ ;  /* 0x000000ff05047210 */ /* 0x000fe40007ffe1ff */
[----:B------:R-:W-:Y:S01]  /*4f70*/  @!P0 IADD3 R9, PT, PT, R9, -R0, RZ ;  /* 0x8000000009098210 */ /* 0x000fe20007ffe0ff */
[----:B------:R-:W-:Y:S02]  /*4f80*/  @!P0 IMAD R0, R7, R8, R0 ;  /* 0x0000000807008224 */ /* 0x000fe400078e0200 */
[----:B------:R-:W-:Y:S02]  /*4f90*/  IMAD R95, R90, R4, R95 ;  /* 0x000000045a5f7224 */ /* 0x000fe400078e025f */
[----:B------:R-:W-:Y:S02]  /*4fa0*/  @!P0 IMAD R5, R9, R92, R3 ;  /* 0x0000005c09058224 */ /* 0x000fe400078e0203 */
[----:B------:R-:W-:Y:S04]  /*4fb0*/  @!P0 IMAD.MOV.U32 R3, RZ, RZ, R0 ;  /* 0x000000ffff038224 */ /* 0x000fe800078e0000 */
[----:B------:R-:W-:Y:S02]  /*4fc0*/  IMAD R97, R3, R94, R97 ;  /* 0x0000005e03617224 */ /* 0x000fe400078e0261 */
[----:B------:R-:W-:Y:S07]  /*4fd0*/  IMAD R95, R5, R90, R95 ;  /* 0x0000005a055f7224 */ /* 0x000fee00078e025f */
.L_x_82:
[----:B-1----:R-:W-:Y:S01]  /*4fe0*/  @!P1 IMAD.HI.U32 R4, R95, R13, RZ ;  /* 0x0000000d5f049227 */ /* 0x002fe200078e00ff */
[----:B------:R-:W-:Y:S01]  /*4ff0*/  @!P1 ISETP.NE.AND P0, PT, R12, 0x1, PT ;  /* 0x000000010c00980c */ /* 0x000fe20003f05270 */
[----:B------:R-:W-:Y:S01]  /*5000*/  ULOP3.LUT UP0, URZ, UR44, 0x90, URZ, 0xc0, !UPT ;  /* 0x000000902cff7892 */ /* 0x000fe2000f80c0ff */
[----:B------:R-:W-:Y:S01]  /*5010*/  @!P1 ISETP.NE.AND P2, PT, R10, 0x1, PT ;  /* 0x000000010a00980c */ /* 0x000fe20003f45270 */
[----:B------:R-:W-:Y:S01]  /*5020*/  @!P1 IMAD.HI.U32 R0, R97, R14, RZ ;  /* 0x0000000e61009227 */ /* 0x000fe200078e00ff */
[----:B------:R-:W-:Y:S02]  /*5030*/  @!P1 SHF.R.U32.HI R4, RZ, R11, R4 ;  /* 0x0000000bff049219 */ /* 0x000fe40000011604 */
[----:B------:R-:W-:Y:S01]  /*5040*/  @P4 SHF.R.U32.HI R213, RZ, 0x10, R17 ;  /* 0x00000010ffd54819 */ /* 0x000fe20000011611 */
[----:B------:R-:W-:Y:S01]  /*5050*/  VIADD R221, R221, 0x1 ;  /* 0x00000001dddd7836 */ /* 0x000fe20000000000 */
[----:B------:R-:W-:Y:S02]  /*5060*/  @!P1 SHF.R.U32.HI R0, RZ, R15, R0 ;  /* 0x0000000fff009219 */ /* 0x000fe40000011600 */
[----:B------:R-:W-:Y:S02]  /*5070*/  @!P1 SEL R3, R95, R4, !P0 ;  /* 0x000000045f039207 */ /* 0x000fe40004000000 */
[----:B------:R-:W-:Y:S05]  /*5080*/  @!P1 SEL R4, R97, R0, !P2 ;  /* 0x0000000061049207 */ /* 0x000fea0005000000 */
[----:B------:R-:W-:Y:S02]  /*5090*/  @!P1 IMAD.IADD R0, R3, 0x1, -R4 ;  /* 0x0000000103009824 */ /* 0x000fe400078e0a04 */
[----:B------:R-:W-:Y:S02]  /*50a0*/  @!P1 IMAD.IADD R3, R4, 0x1, -R3 ;  /* 0x0000000104039824 */ /* 0x000fe400078e0a03 */
[----:B------:R-:W-:Y:S02]  /*50b0*/  @!P1 IMAD R97, R0, R10, R97 ;  /* 0x0000000a00619224 */ /* 0x000fe400078e0261 */
[----:B------:R-:W-:Y:S01]  /*50c0*/  @!P1 IMAD R95, R3, R12, R95 ;  /* 0x0000000c035f9224 */ /* 0x000fe200078e025f */
[----:B------:R-:W-:Y:S06]  /*50d0*/  BRA.U !UP0, `(.L_x_83) ;  /* 0x00000001087c7547 */ /* 0x000fec000b800000 */
[----:B------:R-:W1:Y:S01]  /*50e0*/  LDCU.64 UR8, c[0x4][0x80] ;  /* 0x01001000ff0877ac */ /* 0x000e620008000a00 */
[----:B------:R-:W-:Y:S01]  /*50f0*/  MOV R16, 0x0 ;  /* 0x0000000000107802 */ /* 0x000fe20000000f00 */
[----:B------:R-:W-:Y:S02]  /*5100*/  HFMA2 R12, -RZ, RZ, 0, 5.9604644775390625e-08 ;  /* 0x00000001ff0c7431 */ /* 0x000fe400000001ff */
[----:B------:R-:W-:Y:S01]  /*5110*/  IMAD.MOV.U32 R8, RZ, RZ, 0x70 ;  /* 0x00000070ff087424 */ /* 0x000fe200078e00ff */
[----:B------:R2:W3:Y:S01]  /*5120*/  LDC.64 R14, c[0x4][R16] ;  /* 0x01000000100e7b82 */ /* 0x0004e20000000a00 */
[----:B------:R-:W4:Y:S01]  /*5130*/  LDCU.64 UR6, c[0x4][0x88] ;  /* 0x01001100ff0677ac */ /* 0x000f220008000a00 */
[----:B------:R-:W-:Y:S01]  /*5140*/  IMAD.MOV.U32 R13, RZ, RZ, RZ ;  /* 0x000000ffff0d7224 */ /* 0x000fe200078e00ff */
[----:B------:R-:W2:Y:S01]  /*5150*/  LDCU.64 UR4, c[0x4][0x8] ;  /* 0x01000100ff0477ac */ /* 0x000ea20008000a00 */
[----:B-1----:R-:W-:Y:S01]  /*5160*/  MOV R5, UR9 ;  /* 0x0000000900057c02 */ /* 0x002fe20008000f00 */
[----:B------:R-:W-:Y:S01]  /*5170*/  IMAD.U32 R4, RZ, RZ, UR8 ;  /* 0x00000008ff047e24 */ /* 0x000fe2000f8e00ff */
[----:B----4-:R-:W-:Y:S01]  /*5180*/  MOV R7, UR7 ;  /* 0x0000000700077c02 */ /* 0x010fe20008000f00 */
[----:B------:R-:W-:Y:S01]  /*5190*/  IMAD.U32 R6, RZ, RZ, UR6 ;  /* 0x00000006ff067e24 */ /* 0x000fe2000f8e00ff */
[----:B--2---:R-:W-:Y:S01]  /*51a0*/  MOV R11, UR5 ;  /* 0x00000005000b7c02 */ /* 0x004fe20008000f00 */
[----:B------:R-:W-:Y:S02]  /*51b0*/  IMAD.U32 R10, RZ, RZ, UR4 ;  /* 0x00000004ff0a7e24 */ /* 0x000fe4000f8e00ff */
[----:B------:R-:W-:Y:S07]  /*51c0*/  LEPC R20, `(.L_x_84) ;  /* 0x000000001014794e */ /* 0x000fee0000000000 */
[----:B---3-5:R-:W-:Y:S05]  /*51d0*/  CALL.ABS.NOINC R14 ;  /* 0x000000000e007343 */ /* 0x028fea0003c00000 */
.L_x_84:
[----:B------:R-:W1:Y:S01]  /*51e0*/  LDCU.64 UR8, c[0x4][0x80] ;  /* 0x01001000ff0877ac */ /* 0x000e620008000a00 */
[----:B------:R-:W2:Y:S01]  /*51f0*/  LDC.64 R16, c[0x4][R16] ;  /* 0x0100000010107b82 */ /* 0x000ea20000000a00 */
[----:B------:R-:W-:Y:S02]  /*5200*/  HFMA2 R12, -RZ, RZ, 0, 5.9604644775390625e-08 ;  /* 0x00000001ff0c7431 */ /* 0x000fe400000001ff */
[----:B------:R-:W-:Y:S02]  /*5210*/  IMAD.MOV.U32 R8, RZ, RZ, 0x70 ;  /* 0x00000070ff087424 */ /* 0x000fe400078e00ff */
[----:B------:R-:W-:Y:S01]  /*5220*/  IMAD.MOV.U32 R13, RZ, RZ, RZ ;  /* 0x000000ffff0d7224 */ /* 0x000fe200078e00ff */
[----:B------:R-:W3:Y:S01]  /*5230*/  LDCU.64 UR6, c[0x4][0x88] ;  /* 0x01001100ff0677ac */ /* 0x000ee20008000a00 */
[----:B------:R-:W4:Y:S01]  /*5240*/  LDCU.64 UR4, c[0x4][0x8] ;  /* 0x01000100ff0477ac */ /* 0x000f220008000a00 */
[----:B-1----:R-:W-:Y:S02]  /*5250*/  MOV R4, UR8 ;  /* 0x0000000800047c02 */ /* 0x002fe40008000f00 */
[----:B------:R-:W-:Y:S02]  /*5260*/  MOV R5, UR9 ;  /* 0x0000000900057c02 */ /* 0x000fe40008000f00 */
[----:B---3--:R-:W-:Y:S01]  /*5270*/  MOV R7, UR7 ;  /* 0x0000000700077c02 */ /* 0x008fe20008000f00 */
[----:B------:R-:W-:Y:S01]  /*5280*/  IMAD.U32 R6, RZ, RZ, UR6 ;  /* 0x00000006ff067e24 */ /* 0x000fe2000f8e00ff */
[----:B----4-:R-:W-:Y:S01]  /*5290*/  MOV R11, UR5 ;  /* 0x00000005000b7c02 */ /* 0x010fe20008000f00 */
[----:B------:R-:W-:Y:S02]  /*52a0*/  IMAD.U32 R10, RZ, RZ, UR4 ;  /* 0x00000004ff0a7e24 */ /* 0x000fe4000f8e00ff */
[----:B------:R-:W-:Y:S07]  /*52b0*/  LEPC R20, `(.L_x_83) ;  /* 0x000000001014794e */ /* 0x000fee0000000000 */
[----:B--2---:R-:W-:Y:S05]  /*52c0*/  CALL.ABS.NOINC R16 ;  /* 0x0000000010007343 */ /* 0x004fea0003c00000 */
.L_x_83:
[----:B------:R-:W-:Y:S01]  /*52d0*/  ISETP.NE.U32.AND P1, PT, R190, RZ, PT ;  /* 0x000000ffbe00720c */ /* 0x000fe20003f25070 */
[----:B------:R-:W-:Y:S01]  /*52e0*/  UISETP.NE.AND UP1, UPT, UR42, URZ, UPT ;  /* 0x000000ff2a00728c */ /* 0x000fe2000bf25270 */
[----:B------:R-:W-:Y:S02]  /*52f0*/  ISETP.NE.U32.AND P4, PT, R186, RZ, PT ;  /* 0x000000ffba00720c */ /* 0x000fe40003f85070 */
[----:B------:R-:W-:Y:S02]  /*5300*/  ISETP.NE.AND.EX P1, PT, R191, RZ, PT, P1 ;  /* 0x000000ffbf00720c */ /* 0x000fe40003f25310 */
[----:B------:R-:W-:Y:S02]  /*5310*/  PLOP3.LUT P2, PT, PT, PT, PT, 0x8, 0x80 ;  /* 0x000000000080781c */ /* 0x000fe40003f4e170 */
[----:B------:R-:W-:Y:S02]  /*5320*/  PLOP3.LUT P0, PT, PT, PT, UP1, 0x80, 0x8 ;  /* 0x000000000008781c */ /* 0x000fe40003f0f018 */
[----:B------:R-:W-:Y:S02]  /*5330*/  ISETP.NE.AND.EX P4, PT, R187, RZ, PT, P4 ;  /* 0x000000ffbb00720c */ /* 0x000fe40003f85340 */
[----:B------:R-:W1:Y:S09]  /*5340*/  @UP1 LDCU.64 UR4, c[0x0][0x888] ;  /* 0x00011100ff0417ac */ /* 0x000e720008000a00 */
[----:B------:R-:W-:Y:S01]  /*5350*/  @P0 PLOP3.LUT P2, PT, P1, PT, PT, 0x80, 0x8 ;  /* 0x000000000008081c */ /* 0x000fe20000f4f070 */
[----:B-1----:R-:W-:Y:S04]  /*5360*/  @UP1 UISETP.NE.U32.AND UP0, UPT, UR4, URZ, UPT ;  /* 0x000000ff0400128c */ /* 0x002fe8000bf05070 */
[----:B------:R-:W-:Y:S04]  /*5370*/  @UP1 UISETP.NE.AND.EX UP0, UPT, UR5, URZ, UPT, UP0 ;  /* 0x000000ff0500128c */ /* 0x000fe8000bf05300 */
[----:B------:R-:W-:Y:S01]  /*5380*/  @UP1 USEL UR4, URZ, 0xffffffff, UP0 ;  /* 0xffffffffff041887 */ /* 0x000fe20008000000 */
[----:B------:R-:W-:Y:S11]  /*5390*/  @!P1 BRA `(.L_x_85) ;  /* 0x00000000002c9947 */ /* 0x000ff60003800000 */
[----:B------:R-:W-:Y:S01]  /*53a0*/  ISETP.NE.U32.AND P3, PT, R188, RZ, PT ;  /* 0x000000ffbc00720c */ /* 0x000fe20003f65070 */
[----:B------:R-:W-:Y:S03]  /*53b0*/  IMAD.MOV.U32 R206, RZ, RZ, 0x1 ;  /* 0x00000001ffce7424 */ /* 0x000fe600078e00ff */
[----:B------:R-:W-:Y:S11]  /*53c0*/  ISETP.NE.AND.EX P3, PT, R189, RZ, PT, P3 ;  /* 0x000000ffbd00720c */ /* 0x000ff60003f65330 */
[----:B------:R-:W-:Y:S02]  /*53d0*/  @!UPT UIADD3 URZ, UPT, UPT, URZ, URZ, URZ ;  /* 0x000000fffffff290 */ /* 0x000fe4000fffe0ff */
[----:B------:R-:W1:Y:S01]  /*53e0*/  @P3 LDC.64 R4, c[0x0][0x888] ;  /* 0x00022200ff043b82 */ /* 0x000e620000000a00 */
[----:B------:R-:W-:Y:S04]  /*53f0*/  @P3 IMAD R0, R190, UR36, RZ ;  /* 0x00000024be003c24 */ /* 0x000fe8000f8e02ff */
[----:B-1----:R-:W-:Y:S04]  /*5400*/  @P3 IMAD.WIDE R4, R0, 0x4, R4 ;  /* 0x0000000400043825 */ /* 0x002fe800078e0204 */
[----:B------:R-:W-:Y:S01]  /*5410*/  HFMA2 R0, -RZ, RZ, 0, 5.9604644775390625e-08 ;  /* 0x00000001ff007431 */ /* 0x000fe200000001ff */
[----:B-----5:R1:W5:Y:S04]  /*5420*/  @P3 LDG.E R101, desc[UR46][R4.64] ;  /* 0x0000002e04653981 */ /* 0x020368000c1e1900 */
[----:B------:R-:W-:Y:S01]  /*5430*/  @!P3 PRMT R206, R0, 0x7610, R206 ;  /* 0x0000761000ceb816 */ /* 0x000fe200000000ce */
[----:B-1----:R-:W2:Y:S06]  /*5440*/  @!P3 LDC R101, c[0x0][0x880] ;  /* 0x00022000ff65bb82 */ /* 0x002eac0000000800 */
.L_x_85:
[----:B------:R-:W-:Y:S05]  /*5450*/  @!P4 BRA `(.L_x_86) ;  /* 0x000000000020c947 */ /* 0x000fea0003800000 */
[----:B------:R-:W-:Y:S04]  /*5460*/  ISETP.NE.U32.AND P3, PT, R184, RZ, PT ;  /* 0x000000ffb800720c */ /* 0x000fe80003f65070 */
[----:B------:R-:W-:Y:S11]  /*5470*/  ISETP.NE.AND.EX P3, PT, R185, RZ, PT, P3 ;  /* 0x000000ffb900720c */ /* 0x000ff60003f65330 */
[----:B------:R-:W-:Y:S02]  /*5480*/  @!UPT UIADD3 URZ, UPT, UPT, URZ, URZ, URZ ;  /* 0x000000fffffff290 */ /* 0x000fe4000fffe0ff */
[----:B------:R-:W1:Y:S01]  /*5490*/  @P3 LDC.64 R4, c[0x0][0x8a8] ;  /* 0x00022a00ff043b82 */ /* 0x000e620000000a00 */
[----:B------:R-:W-:Y:S04]  /*54a0*/  @P3 IMAD R0, R186, UR36, RZ ;  /* 0x00000024ba003c24 */ /* 0x000fe8000f8e02ff */
[----:B-1----:R-:W-:Y:S05]  /*54b0*/  @P3 IMAD.WIDE R4, R0, 0x4, R4 ;  /* 0x0000000400043825 */ /* 0x002fea00078e0204 */
[----:B-----5:R1:W5:Y:S02]  /*54c0*/  @P3 LDG.E R96, desc[UR46][R4.64] ;  /* 0x0000002e04603981 */ /* 0x020364000c1e1900 */
[----:B-1----:R-:W3:Y:S02]  /*54d0*/  @!P3 LDC R96, c[0x0][0x8a0] ;  /* 0x00022800ff60bb82 */ /* 0x002ee40000000800 */
.L_x_86:
[----:B--2--5:R-:W-:Y:S01]  /*54e0*/  @P0 FSETP.NEU.AND P4, PT, R101, RZ, PT ;  /* 0x000000ff6500020b */ /* 0x024fe20003f8d000 */
[----:B------:R-:W-:Y:S01]  /*54f0*/  IMAD.U32 R4, RZ, RZ, UR4 ;  /* 0x00000004ff047e24 */ /* 0x000fe2000f8e00ff */
[----:B------:R-:W-:Y:S01]  /*5500*/  @P0 LOP3.LUT P3, RZ, R206, 0xff, RZ, 0xc0, !PT ;  /* 0x000000ffceff0812 */ /* 0x000fe2000786c0ff */
[----:B------:R-:W-:Y:S01]  /*5510*/  BSSY B1, `(.L_x_87) ;  /* 0x000005a000017945 */ /* 0x000fe20003800000 */
[----:B------:R-:W-:Y:S02]  /*5520*/  @P0 SEL R5, RZ, 0xffffffff, P4 ;  /* 0xffffffffff050807 */ /* 0x000fe40002000000 */
[----:B------:R-:W-:Y:S02]  /*5530*/  CS2R R182, SRZ ;  /* 0x0000000000b67805 */ /* 0x000fe4000001ff00 */
[----:B------:R-:W-:Y:S02]  /*5540*/  LEA R160, R99, UR37, 0x3 ;  /* 0x0000002563a07c11 */ /* 0x000fe4000f8e18ff */
[----:B------:R-:W-:Y:S02]  /*5550*/  CS2R R180, SRZ ;  /* 0x0000000000b47805 */ /* 0x000fe4000001ff00 */
[----:B------:R-:W-:Y:S02]  /*5560*/  @P2 SEL R5, R4, R5, !P3 ;  /* 0x0000000504052207 */ /* 0x000fe40005800000 */
[----:B------:R-:W-:Y:S02]  /*5570*/  CS2R R174, SRZ ;  /* 0x0000000000ae7805 */ /* 0x000fe4000001ff00 */
[----:B------:R-:W-:Y:S02]  /*5580*/  LOP3.LUT R4, R217, 0x1, RZ, 0x3c, !PT ;  /* 0x00000001d9047812 */ /* 0x000fe400078e3cff */
[----:B------:R-:W-:Y:S02]  /*5590*/  CS2R R172, SRZ ;  /* 0x0000000000ac7805 */ /* 0x000fe4000001ff00 */
[----:B------:R-:W-:Y:S02]  /*55a0*/  @P0 LOP3.LUT R5, R5, 0x1, RZ, 0xc0, !PT ;  /* 0x0000000105050812 */ /* 0x000fe400078ec0ff */
[----:B------:R-:W-:Y:S02]  /*55b0*/  CS2R R166, SRZ ;  /* 0x0000000000a67805 */ /* 0x000fe4000001ff00 */
[----:B------:R-:W-:Y:S02]  /*55c0*/  SHF.L.U32 R3, R216, 0x1f, RZ ;  /* 0x0000001fd8037819 */ /* 0x000fe400000006ff */
[----:B------:R-:W-:Y:S02]  /*55d0*/  CS2R R164, SRZ ;  /* 0x0000000000a47805 */ /* 0x000fe4000001ff00 */
[----:B------:R-:W-:Y:S01]  /*55e0*/  ISETP.NE.U32.OR P5, PT, R5, 0x1, !P0 ;  /* 0x000000010500780c */ /* 0x000fe200047a5470 */
[----:B------:R-:W-:Y:S01]  /*55f0*/  IMAD.U32 R5, RZ, RZ, UR39 ;  /* 0x00000027ff057e24 */ /* 0x000fe2000f8e00ff */
[----:B------:R-:W-:Y:S02]  /*5600*/  ISETP.NE.AND P6, PT, R212, RZ, PT ;  /* 0x000000ffd400720c */ /* 0x000fe40003fc5270 */
[----:B------:R-:W-:Y:S02]  /*5610*/  CS2R R158, SRZ ;  /* 0x00000000009e7805 */ /* 0x000fe4000001ff00 */
[----:B------:R-:W-:Y:S01]  /*5620*/  PLOP3.LUT P3, PT, PT, PT, PT, 0x8, 0x80 ;  /* 0x000000000080781c */ /* 0x000fe20003f6e170 */
[C---:B------:R-:W-:Y:S01]  /*5630*/  IMAD R220, R5.reuse, 0x2800, R210 ;  /* 0x0000280005dc7824 */ /* 0x040fe200078e02d2 */
[----:B------:R-:W-:Y:S02]  /*5640*/  LEA R0, R5, UR37, 0x3 ;  /* 0x0000002505007c11 */ /* 0x000fe4000f8e18ff */
[----:B------:R-:W-:Y:S02]  /*5650*/  CS2R R156, SRZ ;  /* 0x00000000009c7805 */ /* 0x000fe4000001ff00 */
[----:B------:R-:W-:Y:S02]  /*5660*/  P2R R223, PR, RZ, 0x20 ;  /* 0x00000020ffdf7803 */ /* 0x000fe40000000000 */
[----:B------:R-:W-:Y:S02]  /*5670*/  CS2R R150, SRZ ;  /* 0x0000000000967805 */ /* 0x000fe4000001ff00 */
[----:B------:R-:W-:Y:S02]  /*5680*/  LEA R220, R220, UR37, 0x1 ;  /* 0x00000025dcdc7c11 */ /* 0x000fe4000f8e08ff */
[----:B------:R-:W-:Y:S02]  /*5690*/  CS2R R148, SRZ ;  /* 0x0000000000947805 */ /* 0x000fe4000001ff00 */
[----:B------:R-:W-:Y:S02]  /*56a0*/  CS2R R142, SRZ ;  /* 0x00000000008e7805 */ /* 0x000fe4000001ff00 */
[----:B------:R-:W-:Y:S02]  /*56b0*/  @P5 SHF.L.U32 R7, R4, 0x1f, RZ ;  /* 0x0000001f04075819 */ /* 0x000fe400000006ff */
[----:B------:R-:W-:Y:S01]  /*56c0*/  CS2R R140, SRZ ;  /* 0x00000000008c7805 */ /* 0x000fe2000001ff00 */
[C---:B------:R-:W-:Y:S01]  /*56d0*/  VIADD R5, R220.reuse, 0x200 ;  /* 0x00000200dc057836 */ /* 0x040fe20000000000 */
[----:B------:R-:W-:Y:S01]  /*56e0*/  CS2R R134, SRZ ;  /* 0x0000000000867805 */ /* 0x000fe2000001ff00 */
[----:B------:R-:W1:Y:S01]  /*56f0*/  @P5 SYNCS.PHASECHK.TRANS64.TRYWAIT P0, [R0+URZ+0x70], R7 ;  /* 0x00007007000055a7 */ /* 0x000e6200080011ff */
[----:B------:R-:W-:Y:S01]  /*5700*/  VIADD R222, R220, 0x210 ;  /* 0x00000210dcde7836 */ /* 0x000fe20000000000 */
[----:B------:R-:W-:Y:S01]  /*5710*/  CS2R R132, SRZ ;  /* 0x0000000000847805 */ /* 0x000fe2000001ff00 */
[----:B------:R-:W-:Y:S01]  /*5720*/  @P6 VIADD R222, R5, 0xfffffff0 ;  /* 0xfffffff005de6836 */ /* 0x000fe20000000000 */
[----:B------:R-:W-:Y:S02]  /*5730*/  CS2R R126, SRZ ;  /* 0x00000000007e7805 */ /* 0x000fe4000001ff00 */
[----:B------:R-:W-:Y:S02]  /*5740*/  CS2R R124, SRZ ;  /* 0x00000000007c7805 */ /* 0x000fe4000001ff00 */
[----:B------:R-:W-:Y:S02]  /*5750*/  CS2R R118, SRZ ;  /* 0x0000000000767805 */ /* 0x000fe4000001ff00 */
[----:B------:R-:W-:Y:S02]  /*5760*/  CS2R R116, SRZ ;  /* 0x0000000000747805 */ /* 0x000fe4000001ff00 */
[----:B------:R-:W-:Y:S02]  /*5770*/  CS2R R110, SRZ ;  /* 0x00000000006e7805 */ /* 0x000fe4000001ff00 */
[----:B------:R-:W-:Y:S01]  /*5780*/  CS2R R108, SRZ ;  /* 0x00000000006c7805 */ /* 0x000fe2000001ff00 */
[----:B------:R2:W4:Y:S01]  /*5790*/  SYNCS.PHASECHK.TRANS64.TRYWAIT P2, [R160+URZ+0xc0], R3 ;  /* 0x0000c003a00075a7 */ /* 0x00052200080411ff */
[----:B-1----:R-:W-:Y:S01]  /*57a0*/  @P5 PLOP3.LUT P3, PT, P0, PT, PT, 0x8, 0x80 ;  /* 0x000000000080581c */ /* 0x002fe2000076e170 */
[----:B------:R-:W-:Y:S01]  /*57b0*/  @!UPT UIADD3 URZ, UPT, UPT, URZ, URZ, URZ ;  /* 0x000000fffffff290 */ /* 0x000fe2000fffe0ff */
[----:B--2---:R-:W-:Y:S11]  /*57c0*/  @!P5 BRA `(.L_x_88) ;  /* 0x0000000000b8d947 */ /* 0x004ff60003800000 */
[----:B------:R-:W-:Y:S01]  /*57d0*/  FSETP.NEU.AND P0, PT, R101, RZ, PT ;  /* 0x000000ff6500720b */ /* 0x000fe20003f0d000 */
[----:B------:R-:W-:Y:S01]  /*57e0*/  BSSY B0, `(.L_x_89) ;  /* 0x000000d000007945 */ /* 0x000fe20003800000 */
[----:B------:R-:W-:Y:S02]  /*57f0*/  IMAD.MOV.U32 R110, RZ, RZ, RZ ;  /* 0x000000ffff6e7224 */ /* 0x000fe400078e00ff */
[----:B------:R-:W-:Y:S02]  /*5800*/  SEL R5, RZ, 0xffffffff, P0 ;  /* 0xffffffffff057807 */ /* 0x000fe40000000000 */
[----:B------:R-:W-:Y:S04]  /*5810*/  ISETP.NE.U32.AND P0, PT, RZ, UR40, PT ;  /* 0x00000028ff007c0c */ /* 0x000fe8000bf05070 */
[----:B------:R-:W-:Y:S04]  /*5820*/  ISETP.NE.AND.EX P0, PT, RZ, UR41, PT, P0 ;  /* 0x00000029ff007c0c */ /* 0x000fe8000bf05300 */
[----:B------:R-:W-:Y:S02]  /*5830*/  SEL R6, RZ, 0xffffffff, P0 ;  /* 0xffffffffff067807 */ /* 0x000fe40000000000 */
[----:B------:R-:W-:Y:S04]  /*5840*/  LOP3.LUT P0, RZ, R206, 0xff, RZ, 0xc0, !PT ;  /* 0x000000ffceff7812 */ /* 0x000fe8000780c0ff */
[----:B------:R-:W-:Y:S04]  /*5850*/  @P1 SEL R5, R6, R5, !P0 ;  /* 0x0000000506051207 */ /* 0x000fe80004000000 */
[----:B------:R-:W-:Y:S01]  /*5860*/  LOP3.LUT R5, R5, 0x1, RZ, 0xc0, !PT ;  /* 0x0000000105057812 */ /* 0x000fe200078ec0ff */
[----:B------:R-:W-:Y:S06]  /*5870*/  @!P3 BRA `(.L_x_90) ;  /* 0x00000000000cb947 */ /* 0x000fec0003800000 */
[----:B------:R-:W-:Y:S04]  /*5880*/  SHF.L.U32 R7, R4, 0x1f, RZ ;  /* 0x0000001f04077819 */ /* 0x000fe800000006ff */
[----:B------:R-:W1:Y:S02]  /*5890*/  SYNCS.PHASECHK.TRANS64.TRYWAIT P0, [R0+URZ+0x70], R7 ;  /* 0x00007007000075a7 */ /* 0x000e6400080011ff */
[----:B-1----:R-:W-:Y:S05]  /*58a0*/  @!P0 BRA `(.L_x_91) ;  /* 0x0000002800e48947 */ /* 0x002fea0003800000 */
.L_x_90:
[----:B------:R-:W-:Y:S05]  /*58b0*/  BSYNC B0 ;  /* 0x0000000000007941 */ /* 0x000fea0003800000 */
.L_x_89:
[----:B------:R-:W-:Y:S01]  /*58c0*/  ISETP.NE.U32.AND P0, PT, R5, 0x1, PT ;  /* 0x000000010500780c */ /* 0x000fe20003f05070 */
[----:B------:R-:W-:Y:S01]  /*58d0*/  IMAD.MOV.U32 R111, RZ, RZ, RZ ;  /* 0x000000ffff6f7224 */ /* 0x000fe200078e00ff */
[----:B------:R-:W-:Y:S02]  /*58e0*/  CS2R R108, SRZ ;  /* 0x00000000006c7805 */ /* 0x000fe4000001ff00 */
        /* <DEDUP_REMOVED lines=9> */
[----:B------:R-:W-:Y:S01]  /*5980*/  CS2R R148, SRZ ;  /* 0x0000000000947805 */ /* 0x000fe2000001ff00 */
[----:B------:R2:W1:Y:S01]  /*5990*/  @P0 LDS.128 R108, [R220+0x200] ;  /* 0x00020000dc6c0984 */ /* 0x0004620000000c00 */
[----:B------:R-:W-:Y:S02]  /*59a0*/  CS2R R158, SRZ ;  /* 0x00000000009e7805 */ /* 0x000fe4000001ff00 */
[----:B------:R-:W-:Y:S02]  /*59b0*/  CS2R R156, SRZ ;  /* 0x00000000009c7805 */ /* 0x000fe4000001ff00 */
[----:B------:R-:W-:Y:S01]  /*59c0*/  CS2R R166, SRZ ;  /* 0x0000000000a67805 */ /* 0x000fe2000001ff00 */
[----:B------:R2:W1:Y:S01]  /*59d0*/  @P0 LDS.128 R116, [R222] ;  /* 0x00000000de740984 */ /* 0x0004620000000c00 */
[----:B------:R-:W-:Y:S02]  /*59e0*/  CS2R R164, SRZ ;  /* 0x0000000000a47805 */ /* 0x000fe4000001ff00 */
[----:B------:R-:W-:Y:S02]  /*59f0*/  CS2R R174, SRZ ;  /* 0x0000000000ae7805 */ /* 0x000fe4000001ff00 */
[----:B------:R-:W-:Y:S01]  /*5a00*/  CS2R R172, SRZ ;  /* 0x0000000000ac7805 */ /* 0x000fe2000001ff00 */
[----:B------:R2:W1:Y:S01]  /*5a10*/  @P0 LDS.128 R124, [R220+0x1200] ;  /* 0x00120000dc7c0984 */ /* 0x0004620000000c00 */
[----:B------:R-:W-:Y:S01]  /*5a20*/  IMAD.MOV.U32 R183, RZ, RZ, RZ ;  /* 0x000000ffffb77224 */ /* 0x000fe200078e00ff */
[----:B------:R-:W-:Y:S02]  /*5a30*/  CS2R R180, SRZ ;  /* 0x0000000000b47805 */ /* 0x000fe4000001ff00 */
[----:B------:R2:W1:Y:S04]  /*5a40*/  @P0 LDS.128 R132, [R222+0x1000] ;  /* 0x00100000de840984 */ /* 0x0004680000000c00 */
[----:B------:R2:W1:Y:S04]  /*5a50*/  @P0 LDS.128 R140, [R220+0x2200] ;  /* 0x00220000dc8c0984 */ /* 0x0004680000000c00 */
[----:B------:R2:W1:Y:S04]  /*5a60*/  @P0 LDS.128 R148, [R222+0x2000] ;  /* 0x00200000de940984 */ /* 0x0004680000000c00 */
[----:B------:R2:W1:Y:S04]  /*5a70*/  @P0 LDS.128 R156, [R220+0x3200] ;  /* 0x00320000dc9c0984 */ /* 0x0004680000000c00 */
[----:B------:R2:W1:Y:S04]  /*5a80*/  @P0 LDS.128 R164, [R222+0x3000] ;  /* 0x00300000dea40984 */ /* 0x0004680000000c00 */
[----:B------:R2:W1:Y:S04]  /*5a90*/  @P0 LDS.128 R172, [R220+0x4200] ;  /* 0x00420000dcac0984 */ /* 0x0004680000000c00 */
[----:B------:R2:W1:Y:S02]  /*5aa0*/  @P0 LDS.128 R180, [R222+0x4000] ;  /* 0x00400000deb40984 */ /* 0x0004640000000c00 */
.L_x_88:
[----:B------:R-:W-:Y:S05]  /*5ab0*/  BSYNC B1 ;  /* 0x0000000000017941 */ /* 0x000fea0003800000 */
.L_x_87:
[----:B------:R-:W-:Y:S05]  /*5ac0*/  IMAD R98, R99, 0x50, R2 ;  /* 0x0000005063627824 */ /* 0x000fea00078e0202 */
[----:B-1----:R-:W-:Y:S04]  /*5ad0*/  SHF.R.U32.HI R0, RZ, 0x15, R98 ;  /* 0x00000015ff007819 */ /* 0x002fe80000011662 */
[----:B------:R-:W-:Y:S01]  /*5ae0*/  LOP3.LUT P0, RZ, R0, 0x3, R211, 0x48, !PT ;  /* 0x0000000300ff7812 */ /* 0x000fe200078048d3 */
[----:B------:R-:W-:Y:S01]  /*5af0*/  @!UPT UIADD3 URZ, UPT, UPT, URZ, URZ, URZ ;  /* 0x000000fffffff290 */ /* 0x000fe2000fffe0ff */
[----:B----4-:R-:W-:Y:S11]  /*5b00*/  @P2 BRA `(.L_x_92) ;  /* 0x0000000000082947 */ /* 0x010ff60003800000 */
[----:B------:R-:W1:Y:S02]  /*5b10*/  SYNCS.PHASECHK.TRANS64.TRYWAIT P1, [R160+URZ+0xc0], R3 ;  /* 0x0000c003a00075a7 */ /* 0x000e6400080211ff */
[----:B-1----:R-:W-:Y:S05]  /*5b20*/  @!P1 BRA `(.L_x_93) ;  /* 0x0000002800589947 */ /* 0x002fea0003800000 */
.L_x_92:
[----:B------:R-:W-:Y:S05]  /*5b30*/  @!P0 BRA `(.L_x_94) ;  /* 0x0000000000408947 */ /* 0x000fea0003800000 */
[----:B------:R-:W4:Y:S01]  /*5b40*/  LDCU.64 UR8, c[0x4][0x70] ;  /* 0x01000e00ff0877ac */ /* 0x000f220008000a00 */
[----:B------:R-:W-:Y:S01]  /*5b50*/  MOV R15, 0x0 ;  /* 0x00000000000f7802 */ /* 0x000fe20000000f00 */
[----:B------:R-:W-:Y:S02]  /*5b60*/  HFMA2 R12, -RZ, RZ, 0, 5.9604644775390625e-08 ;  /* 0x00000001ff0c7431 */ /* 0x000fe400000001ff */
[----:B------:R-:W-:Y:S02]  /*5b70*/  IMAD.MOV.U32 R8, RZ, RZ, 0x192 ;  /* 0x00000192ff087424 */ /* 0x000fe400078e00ff */
[----:B------:R-:W-:Y:S01]  /*5b80*/  IMAD.MOV.U32 R13, RZ, RZ, RZ ;  /* 0x000000ffff0d7224 */ /* 0x000fe200078e00ff */
[----:B------:R-:W5:Y:S01]  /*5b90*/  LDCU.64 UR6, c[0x4][0x78] ;  /* 0x01000f00ff0677ac */ /* 0x000f620008000a00 */
[----:B------:R-:W1:Y:S01]  /*5ba0*/  LDC.64 R14, c[0x4][R15] ;  /* 0x010000000f0e7b82 */ /* 0x000e620000000a00 */
[----:B------:R-:W2:Y:S01]  /*5bb0*/  LDCU.64 UR4, c[0x4][0x10] ;  /* 0x01000200ff0477ac */ /* 0x000ea20008000a00 */
[----:B----4-:R-:W-:Y:S01]  /*5bc0*/  MOV R5, UR9 ;  /* 0x0000000900057c02 */ /* 0x010fe20008000f00 */
[----:B------:R-:W-:Y:S01]  /*5bd0*/  IMAD.U32 R4, RZ, RZ, UR8 ;  /* 0x00000008ff047e24 */ /* 0x000fe2000f8e00ff */
[----:B-----5:R-:W-:Y:S01]  /*5be0*/  MOV R7, UR7 ;  /* 0x0000000700077c02 */ /* 0x020fe20008000f00 */
[----:B------:R-:W-:Y:S01]  /*5bf0*/  IMAD.U32 R6, RZ, RZ, UR6 ;  /* 0x00000006ff067e24 */ /* 0x000fe2000f8e00ff */
[----:B--2---:R-:W-:Y:S01]  /*5c00*/  MOV R11, UR5 ;  /* 0x00000005000b7c02 */ /* 0x004fe20008000f00 */
[----:B------:R-:W-:Y:S02]  /*5c10*/  IMAD.U32 R10, RZ, RZ, UR4 ;  /* 0x00000004ff0a7e24 */ /* 0x000fe4000f8e00ff */
[----:B------:R-:W-:Y:S07]  /*5c20*/  LEPC R20, `(.L_x_94) ;  /* 0x000000001014794e */ /* 0x000fee0000000000 */
[----:B-1-3--:R-:W-:Y:S05]  /*5c30*/  CALL.ABS.NOINC R14 ;  /* 0x000000000e007343 */ /* 0x00afea0003c00000 */
.L_x_94:
[----:B------:R-:W-:Y:S05]  /*5c40*/  WARPSYNC.ALL ;  /* 0x0000000000007948 */ /* 0x000fea0003800000 */
[C---:B------:R-:W-:Y:S01]  /*5c50*/  R2UR UR4, R98.reuse ;  /* 0x00000000620472ca */ /* 0x040fe200000e0000 */
[----:B------:R-:W-:Y:S05]  /*5c60*/  VIADD R0, R98, 0x10 ;  /* 0x0000001062007836 */ /* 0x000fea0000000000 */
[----:B------:R-:W-:Y:S04]  /*5c70*/  SHF.R.U32.HI R0, RZ, 0x15, R0 ;  /* 0x00000015ff007819 */ /* 0x000fe80000011600 */
[----:B------:R-:W-:Y:S03]  /*5c80*/  LOP3.LUT P0, RZ, R0, 0x3, R211, 0x48, !PT ;  /* 0x0000000300ff7812 */ /* 0x000fe600078048d3 */
[----:B------:R-:W4:Y:S10]  /*5c90*/  LDTM.x16 R72, tmem[UR4] ;  /* 0x00000004004879ee */ /* 0x000f340008240000 */
[----:B----4-:R-:W-:Y:S05]  /*5ca0*/  @!P0 BRA `(.L_x_95) ;  /* 0x0000000000408947 */ /* 0x010fea0003800000 */
        /* <DEDUP_REMOVED lines=16> */
.L_x_95:
[----:B------:R-:W-:Y:S05]  /*5db0*/  WARPSYNC.ALL ;  /* 0x0000000000007948 */ /* 0x000fea0003800000 */
[C---:B------:R-:W-:Y:S01]  /*5dc0*/  R2UR UR4, R98.reuse ;  /* 0x00000000620472ca */ /* 0x040fe200000e0000 */
[----:B------:R-:W-:Y:S05]  /*5dd0*/  VIADD R0, R98, 0x20 ;  /* 0x0000002062007836 */ /* 0x000fea0000000000 */
[----:B------:R-:W-:Y:S04]  /*5de0*/  SHF.R.U32.HI R0, RZ, 0x15, R0 ;  /* 0x00000015ff007819 */ /* 0x000fe80000011600 */
[----:B------:R-:W-:Y:S03]  /*5df0*/  LOP3.LUT P0, RZ, R0, 0x3, R211, 0x48, !PT ;  /* 0x0000000300ff7812 */ /* 0x000fe600078048d3 */
[----:B------:R-:W4:Y:S10]  /*5e00*/  LDTM.x16 R56, tmem[UR4+0x10] ;  /* 0x00001004003879ee */ /* 0x000f340008240000 */
        /* <DEDUP_REMOVED lines=17> */
.L_x_96:
        /* <DEDUP_REMOVED lines=23> */
.L_x_97:
        /* <DEDUP_REMOVED lines=23> */
.L_x_98:
[----:B------:R-:W-:Y:S01]  /*6200*/  ISETP.NE.AND P0, PT, R218, RZ, PT ;  /* 0x000000ffda00720c */ /* 0x000fe20003f05270 */
[----:B------:R-:W-:Y:S05]  /*6210*/  WARPSYNC.ALL ;  /* 0x0000000000007948 */ /* 0x000fea0003800000 */
[----:B------:R-:W-:Y:S01]  /*6220*/  R2UR UR4, R98 ;  /* 0x00000000620472ca */ /* 0x000fe200000e0000 */
[----:B---3--:R-:W-:Y:S01]  /*6230*/  FMUL R0, R96, R72 ;  /* 0x0000004860007220 */ /* 0x008fe20000400000 */
[----:B------:R-:W-:Y:S01]  /*6240*/  R2UR UR5, R160 ;  /* 0x00000000a00572ca */ /* 0x000fe200000e0000 */
[----:B-1----:R-:W-:Y:S01]  /*6250*/  FMUL R3, R96, R73 ;  /* 0x0000004960037220 */ /* 0x002fe20000400000 */
[----:B------:R-:W-:Y:S01]  /*6260*/  SHF.L.U32 R100, R108, 0x10, RZ ;  /* 0x000000106c647819 */ /* 0x000fe200000006ff */
[----:B------:R-:W-:Y:S01]  /*6270*/  FMUL R20, R96, R74 ;  /* 0x0000004a60147220 */ /* 0x000fe20000400000 */
[----:B------:R-:W-:Y:S01]  /*6280*/  LOP3.LUT R102, R108, 0xffff0000, RZ, 0xc0, !PT ;  /* 0xffff00006c667812 */ /* 0x000fe200078ec0ff */
[----:B------:R-:W-:Y:S01]  /*6290*/  FMUL R21, R96, R75 ;  /* 0x0000004b60157220 */ /* 0x000fe20000400000 */
[----:B------:R-:W-:Y:S01]  /*62a0*/  SHF.L.U32 R103, R109, 0x10, RZ ;  /* 0x000000106d677819 */ /* 0x000fe200000006ff */
[----:B------:R-:W-:Y:S01]  /*62b0*/  FFMA R0, R101, R100, R0 ;  /* 0x0000006465007223 */ /* 0x000fe20000000000 */
[----:B------:R-:W-:Y:S01]  /*62c0*/  LOP3.LUT R104, R109, 0xffff0000, RZ, 0xc0, !PT ;  /* 0xffff00006d687812 */ /* 0x000fe200078ec0ff */
[----:B------:R-:W-:Y:S01]  /*62d0*/  FFMA R3, R101, R102, R3 ;  /* 0x0000006665037223 */ /* 0x000fe20000000003 */
[C---:B------:R-:W-:Y:S01]  /*62e0*/  SHF.L.U32 R105, R110.reuse, 0x10, RZ ;  /* 0x000000106e697819 */ /* 0x040fe200000006ff */
[----:B------:R-:W1:Y:S01]  /*62f0*/  LDTM.x16 R4, tmem[UR4+0x40] ;  /* 0x00004004000479ee */ /* 0x000e620008240000 */
[----:B------:R-:W-:Y:S01]  /*6300*/  LOP3.LUT R106, R110, 0xffff0000, RZ, 0xc0, !PT ;  /* 0xffff00006e6a7812 */ /* 0x000fe200078ec0ff */
[----:B------:R-:W-:Y:S01]  /*6310*/  NOP ;  /* 0x0000000000007918 */ /* 0x000fe20000000000 */
[----:B------:R-:W-:Y:S01]  /*6320*/  SHF.L.U32 R107, R111, 0x10, RZ ;  /* 0x000000106f6b7819 */ /* 0x000fe200000006ff */
[----:B------:R-:W-:Y:S01]  /*6330*/  FFMA R20, R101, R103, R20 ;  /* 0x0000006765147223 */ /* 0x000fe20000000014 */
[----:B------:R-:W-:Y:S01]  /*6340*/  LOP3.LUT R108, R111, 0xffff0000, RZ, 0xc0, !PT ;  /* 0xffff00006f6c7812 */ /* 0x000fe200078ec0ff */
[----:B------:R-:W-:Y:S01]  /*6350*/  FFMA R21, R101, R104, R21 ;  /* 0x0000006865157223 */ /* 0x000fe20000000015 */
[----:B------:R-:W-:Y:S01]  /*6360*/  F2FP.BF16.F32.PACK_AB R196, R3, R0 ;  /* 0x0000000003c4723e */ /* 0x000fe200000010ff */
[----:B------:R-:W-:Y:S01]  /*6370*/  UIADD3 UR5, UPT, UPT, UR5, 0xe0, URZ ;  /* 0x000000e005057890 */ /* 0x000fe2000fffe0ff */
[----:B------:R-:W-:Y:S01]  /*6380*/  SHF.L.U32 R109, R116, 0x10, RZ ;  /* 0x00000010746d7819 */ /* 0x000fe200000006ff */
[----:B------:R-:W-:Y:S01]  /*6390*/  FMUL R22, R96, R76 ;  /* 0x0000004c60167220 */ /* 0x000fe20000400000 */
[----:B------:R-:W-:Y:S01]  /*63a0*/  F2FP.BF16.F32.PACK_AB R197, R21, R20 ;  /* 0x0000001415c5723e */ /* 0x000fe200000010ff */
[----:B------:R-:W-:Y:S01]  /*63b0*/  UPRMT UR5, UR38, 0x654, UR5 ;  /* 0x0000065426057896 */ /* 0x000fe20008000005 */
[----:B------:R-:W-:Y:S01]  /*63c0*/  LOP3.LUT R110, R116, 0xffff0000, RZ, 0xc0, !PT ;  /* 0xffff0000746e7812 */ /* 0x000fe200078ec0ff */
[----:B------:R-:W-:Y:S01]  /*63d0*/  FFMA R22, R101, R105, R22 ;  /* 0x0000006965167223 */ /* 0x000fe20000000016 */
[C---:B------:R-:W-:Y:S01]  /*63e0*/  SHF.L.U32 R111, R117.reuse, 0x10, RZ ;  /* 0x00000010756f7819 */ /* 0x040fe200000006ff */
[C---:B------:R-:W-:Y:S01]  /*63f0*/  FMUL R23, R96.reuse, R77 ;  /* 0x0000004d60177220 */ /* 0x040fe20000400000 */
[----:B------:R-:W-:Y:S01]  /*6400*/  LOP3.LUT R112, R117, 0xffff0000, RZ, 0xc0, !PT ;  /* 0xffff000075707812 */ /* 0x000fe200078ec0ff */
[----:B------:R-:W-:Y:S01]  /*6410*/  FMUL R72, R96, R78 ;  /* 0x0000004e60487220 */ /* 0x000fe20000400000 */
[C---:B------:R-:W-:Y:S01]  /*6420*/  SHF.L.U32 R113, R118.reuse, 0x10, RZ ;  /* 0x0000001076717819 */ /* 0x040fe200000006ff */
[----:B------:R-:W-:Y:S01]  /*6430*/  FFMA R23, R101, R106, R23 ;  /* 0x0000006a65177223 */ /* 0x000fe20000000017 */
[----:B------:R-:W-:Y:S01]  /*6440*/  LOP3.LUT R114, R118, 0xffff0000, RZ, 0xc0, !PT ;  /* 0xffff000076727812 */ /* 0x000fe200078ec0ff */
[----:B-1----:R-:W-:Y:S01]  /*6450*/  SYNCS.ARRIVE.TRANS64.RED.A1T0 RZ, [UR5], RZ ;  /* 0x000000ffffff79a7 */ /* 0x002fe20008100405 */
[----:B------:R-:W-:Y:S01]  /*6460*/  SHF.L.U32 R115, R119, 0x10, RZ ;  /* 0x0000001077737819 */ /* 0x000fe200000006ff */
[----:B------:R-:W-:Y:S01]  /*6470*/  FFMA R72, R101, R107, R72 ;  /* 0x0000006b65487223 */ /* 0x000fe20000000048 */
[----:B------:R-:W-:Y:S01]  /*6480*/  F2FP.BF16.F32.PACK_AB R198, R23, R22 ;  /* 0x0000001617c6723e */ /* 0x000fe200000010ff */
[C---:B------:R-:W-:Y:S01]  /*6490*/  FMUL R73, R96.reuse, R79 ;  /* 0x0000004f60497220 */ /* 0x040fe20000400000 */
[----:B------:R-:W-:Y:S01]  /*64a0*/  LOP3.LUT R116, R119, 0xffff0000, RZ, 0xc0, !PT ;  /* 0xffff000077747812 */ /* 0x000fe200078ec0ff */
[----:B------:R-:W-:Y:S01]  /*64b0*/  FMUL R74, R96, R80 ;  /* 0x00000050604a7220 */ /* 0x000fe20000400000 */
[C---:B------:R-:W-:Y:S01]  /*64c0*/  SHF.L.U32 R117, R124.reuse, 0x10, RZ ;  /* 0x000000107c757819 */ /* 0x040fe200000006ff */
[C---:B------:R-:W-:Y:S01]  /*64d0*/  FFMA R73, R101.reuse, R108, R73 ;  /* 0x0000006c65497223 */ /* 0x040fe20000000049 */
[----:B------:R-:W-:Y:S01]  /*64e0*/  LOP3.LUT R118, R124, 0xffff0000, RZ, 0xc0, !PT ;  /* 0xffff00007c767812 */ /* 0x000fe200078ec0ff */
[----:B------:R-:W-:Y:S01]  /*64f0*/  FFMA R74, R101, R109, R74 ;  /* 0x0000006d654a7223 */ /* 0x000fe2000000004a */
[----:B------:R-:W-:Y:S01]  /*6500*/  SHF.L.U32 R119, R125, 0x10, RZ ;  /* 0x000000107d777819 */ /* 0x000fe200000006ff */
[C---:B------:R-:W-:Y:S01]  /*6510*/  FMUL R75, R96.reuse, R81 ;  /* 0x00000051604b7220 */ /* 0x040fe20000400000 */
[----:B------:R-:W-:Y:S01]  /*6520*/  F2FP.BF16.F32.PACK_AB R199, R73, R72 ;  /* 0x0000004849c7723e */ /* 0x000fe200000010ff */
[----:B------:R-:W-:Y:S01]  /*6530*/  FMUL R76, R96, R82 ;  /* 0x00000052604c7220 */ /* 0x000fe20000400000 */
[----:B------:R-:W-:Y:S01]  /*6540*/  LOP3.LUT R120, R125, 0xffff0000, RZ, 0xc0, !PT ;  /* 0xffff00007d787812 */ /* 0x000fe200078ec0ff */
[C---:B------:R-:W-:Y:S01]  /*6550*/  FFMA R75, R101.reuse, R110, R75 ;  /* 0x0000006e654b7223 */ /* 0x040fe2000000004b */
[C---:B------:R-:W-:Y:S01]  /*6560*/  SHF.L.U32 R121, R126.reuse, 0x10, RZ ;  /* 0x000000107e797819 */ /* 0x040fe200000006ff */
[----:B------:R1:W-:Y:S01]  /*6570*/  STS.128 [R220+0x200], R196 ;  /* 0x000200c4dc007388 */ /* 0x0003e20000000c00 */
[----:B------:R-:W-:Y:S01]  /*6580*/  LOP3.LUT R122, R126, 0xffff0000, RZ, 0xc0, !PT ;  /* 0xffff00007e7a7812 */ /* 0x000fe200078ec0ff */
[----:B------:R-:W-:Y:S01]  /*6590*/  FFMA R76, R101, R111, R76 ;  /* 0x0000006f654c7223 */ /* 0x000fe2000000004c */
[C---:B------:R-:W-:Y:S01]  /*65a0*/  SHF.L.U32 R123, R127.reuse, 0x10, RZ ;  /* 0x000000107f7b7819 */ /* 0x040fe200000006ff */
[C---:B------:R-:W-:Y:S01]  /*65b0*/  FMUL R77, R96.reuse, R83 ;  /* 0x00000053604d7220 */ /* 0x040fe20000400000 */
[----:B------:R-:W-:Y:S01]  /*65c0*/  LOP3.LUT R124, R127, 0xffff0000, RZ, 0xc0, !PT ;  /* 0xffff00007f7c7812 */ /* 0x000fe200078ec0ff */
[----:B------:R-:W-:Y:S01]  /*65d0*/  FMUL R78, R96, R84 ;  /* 0x00000054604e7220 */ /* 0x000fe20000400000 */
[----:B------:R-:W-:Y:S01]  /*65e0*/  F2FP.BF16.F32.PACK_AB R200, R75, R74 ;  /* 0x0000004a4bc8723e */ /* 0x000fe200000010ff */
[C---:B------:R-:W-:Y:S01]  /*65f0*/  FFMA R77, R101.reuse, R112, R77 ;  /* 0x00000070654d7223 */ /* 0x040fe2000000004d */
[C---:B------:R-:W-:Y:S01]  /*6600*/  SHF.L.U32 R125, R132.reuse, 0x10, RZ ;  /* 0x00000010847d7819 */ /* 0x040fe200000006ff */
[----:B------:R-:W-:Y:S01]  /*6610*/  FFMA R78, R101, R113, R78 ;  /* 0x00000071654e7223 */ /* 0x000fe2000000004e */
[----:B------:R-:W-:Y:S01]  /*6620*/  LOP3.LUT R126, R132, 0xffff0000, RZ, 0xc0, !PT ;  /* 0xffff0000847e7812 */ /* 0x000fe200078ec0ff */
[C---:B------:R-:W-:Y:S01]  /*6630*/  FMUL R79, R96.reuse, R85 ;  /* 0x00000055604f7220 */ /* 0x040fe20000400000 */
[----:B------:R-:W-:Y:S01]  /*6640*/  F2FP.BF16.F32.PACK_AB R201, R77, R76 ;  /* 0x0000004c4dc9723e */ /* 0x000fe200000010ff */
[C---:B------:R-:W-:Y:S01]  /*6650*/  FMUL R80, R96.reuse, R86 ;  /* 0x0000005660507220 */ /* 0x040fe20000400000 */
[----:B------:R-:W-:Y:S01]  /*6660*/  SHF.L.U32 R127, R133, 0x10, RZ ;  /* 0x00000010857f7819 */ /* 0x000fe200000006ff */
[----:B------:R-:W-:Y:S01]  /*6670*/  FFMA R79, R101, R114, R79 ;  /* 0x00000072654f7223 */ /* 0x000fe2000000004f */
[----:B------:R-:W-:Y:S01]  /*6680*/  LOP3.LUT R128, R133, 0xffff0000, RZ, 0xc0, !PT ;  /* 0xffff000085807812 */ /* 0x000fe200078ec0ff */
[----:B------:R-:W-:Y:S01]  /*6690*/  FMUL R81, R96, R87 ;  /* 0x0000005760517220 */ /* 0x000fe20000400000 */
[----:B------:R-:W-:Y:S01]  /*66a0*/  SHF.L.U32 R129, R134, 0x10, RZ ;  /* 0x0000001086817819 */ /* 0x000fe200000006ff */
[C---:B------:R-:W-:Y:S01]  /*66b0*/  FMUL R56, R96.reuse, R56 ;  /* 0x0000003860387220 */ /* 0x040fe20000400000 */
[----:B------:R-:W-:Y:S01]  /*66c0*/  F2FP.BF16.F32.PACK_AB R202, R79, R78 ;  /* 0x0000004e4fca723e */ /* 0x000fe200000010ff */
[----:B------:R-:W-:Y:S01]  /*66d0*/  FMUL R57, R96, R57 ;  /* 0x0000003960397220 */ /* 0x000fe20000400000 */
[----:B------:R-:W-:Y:S01]  /*66e0*/  LOP3.LUT R130, R134, 0xffff0000, RZ, 0xc0, !PT ;  /* 0xffff000086827812 */ /* 0x000fe200078ec0ff */
[----:B------:R-:W-:Y:S01]  /*66f0*/  FFMA R80, R101, R115, R80 ;  /* 0x0000007365507223 */ /* 0x000fe20000000050 */
[C---:B------:R-:W-:Y:S01]  /*6700*/  SHF.L.U32 R131, R135.reuse, 0x10, RZ ;  /* 0x0000001087837819 */ /* 0x040fe200000006ff */
[----:B------:R-:W-:Y:S01]  /*6710*/  FMUL R58, R96, R58 ;  /* 0x0000003a603a7220 */ /* 0x000fe20000400000 */
[----:B------:R-:W-:Y:S01]  /*6720*/  LOP3.LUT R132, R135, 0xffff0000, RZ, 0xc0, !PT ;  /* 0xffff000087847812 */ /* 0x000fe200078ec0ff */
[C---:B------:R-:W-:Y:S01]  /*6730*/  FFMA R81, R101.reuse, R116, R81 ;  /* 0x0000007465517223 */ /* 0x040fe20000000051 */
[----:B------:R-:W-:Y:S01]  /*6740*/  SHF.L.U32 R133, R140, 0x10, RZ ;  /* 0x000000108c857819 */ /* 0x000fe200000006ff */
[----:B------:R-:W-:Y:S01]  /*6750*/  FMUL R59, R96, R59 ;  /* 0x0000003b603b7220 */ /* 0x000fe20000400000 */
[----:B------:R-:W-:Y:S01]  /*6760*/  LOP3.LUT R134, R140, 0xffff0000, RZ, 0xc0, !PT ;  /* 0xffff00008c867812 */ /* 0x000fe200078ec0ff */
[----:B------:R-:W-:Y:S01]  /*6770*/  FFMA R56, R101, R117, R56 ;  /* 0x0000007565387223 */ /* 0x000fe20000000038 */
[----:B------:R-:W-:Y:S01]  /*6780*/  F2FP.BF16.F32.PACK_AB R203, R81, R80 ;  /* 0x0000005051cb723e */ /* 0x000fe200000010ff */
[C---:B------:R-:W-:Y:S01]  /*6790*/  FMUL R60, R96.reuse, R60 ;  /* 0x0000003c603c7220 */ /* 0x040fe20000400000 */
[----:B------:R-:W-:Y:S01]  /*67a0*/  SHF.L.U32 R135, R141, 0x10, RZ ;  /* 0x000000108d877819 */ /* 0x000fe200000006ff */
[----:B------:R-:W-:Y:S01]  /*67b0*/  FFMA R57, R101, R118, R57 ;  /* 0x0000007665397223 */ /* 0x000fe20000000039 */
[----:B------:R-:W-:Y:S01]  /*67c0*/  LOP3.LUT R136, R141, 0xffff0000, RZ, 0xc0, !PT ;  /* 0xffff00008d887812 */ /* 0x000fe200078ec0ff */
[----:B------:R-:W-:Y:S01]  /*67d0*/  FMUL R61, R96, R61 ;  /* 0x0000003d603d7220 */ /* 0x000fe20000400000 */
[----:B------:R-:W-:Y:S01]  /*67e0*/  SHF.L.U32 R137, R142, 0x10, RZ ;  /* 0x000000108e897819 */ /* 0x000fe200000006ff */
[----:B------:R-:W-:Y:S01]  /*67f0*/  FFMA R58, R101, R119, R58 ;  /* 0x00000077653a7223 */ /* 0x000fe2000000003a */
[----:B-1----:R-:W-:Y:S01]  /*6800*/  F2FP.BF16.F32.PACK_AB R196, R57, R56 ;  /* 0x0000003839c4723e */ /* 0x002fe200000010ff */
[----:B------:R-:W-:Y:S01]  /*6810*/  FMUL R62, R96, R62 ;  /* 0x0000003e603e7220 */ /* 0x000fe20000400000 */
[----:B------:R-:W-:Y:S01]  /*6820*/  LOP3.LUT R138, R142, 0xffff0000, RZ, 0xc0, !PT ;  /* 0xffff00008e8a7812 */ /* 0x000fe200078ec0ff */
[----:B------:R-:W-:Y:S01]  /*6830*/  FFMA R59, R101, R120, R59 ;  /* 0x00000078653b7223 */ /* 0x000fe2000000003b */
[C---:B------:R-:W-:Y:S01]  /*6840*/  SHF.L.U32 R139, R143.reuse, 0x10, RZ ;  /* 0x000000108f8b7819 */ /* 0x040fe200000006ff */
[----:B------:R-:W-:Y:S01]  /*6850*/  FMUL R63, R96, R63 ;  /* 0x0000003f603f7220 */ /* 0x000fe20000400000 */
[----:B------:R-:W-:Y:S01]  /*6860*/  LOP3.LUT R140, R143, 0xffff0000, RZ, 0xc0, !PT ;  /* 0xffff00008f8c7812 */ /* 0x000fe200078ec0ff */
[----:B------:R-:W-:Y:S01]  /*6870*/  FFMA R60, R101, R121, R60 ;  /* 0x00000079653c7223 */ /* 0x000fe2000000003c */
[----:B------:R-:W-:Y:S01]  /*6880*/  F2FP.BF16.F32.PACK_AB R197, R59, R58 ;  /* 0x0000003a3bc5723e */ /* 0x000fe200000010ff */
[C---:B------:R-:W-:Y:S01]  /*6890*/  FFMA R61, R101.reuse, R122, R61 ;  /* 0x0000007a653d7223 */ /* 0x040fe2000000003d */
[C---:B------:R-:W-:Y:S01]  /*68a0*/  SHF.L.U32 R141, R148.reuse, 0x10, RZ ;  /* 0x00000010948d7819 */ /* 0x040fe200000006ff */
[C---:B------:R-:W-:Y:S01]  /*68b0*/  FFMA R62, R101.reuse, R123, R62 ;  /* 0x0000007b653e7223 */ /* 0x040fe2000000003e */
[----:B------:R-:W-:Y:S01]  /*68c0*/  LOP3.LUT R142, R148, 0xffff0000, RZ, 0xc0, !PT ;  /* 0xffff0000948e7812 */ /* 0x000fe200078ec0ff */
[----:B------:R-:W-:Y:S01]  /*68d0*/  FFMA R63, R101, R124, R63 ;  /* 0x0000007c653f7223 */ /* 0x000fe2000000003f */
[----:B------:R-:W-:Y:S01]  /*68e0*/  F2FP.BF16.F32.PACK_AB R198, R61, R60 ;  /* 0x0000003c3dc6723e */ /* 0x000fe200000010ff */
[----:B------:R1:W-:Y:S01]  /*68f0*/  STS.128 [R222], R200 ;  /* 0x000000c8de007388 */ /* 0x0003e20000000c00 */
[----:B------:R-:W-:Y:S01]  /*6900*/  SHF.L.U32 R143, R149, 0x10, RZ ;  /* 0x00000010958f7819 */ /* 0x000fe200000006ff */
[C---:B------:R-:W-:Y:S01]  /*6910*/  FMUL R64, R96.reuse, R64 ;  /* 0x0000004060407220 */ /* 0x040fe20000400000 */
[----:B------:R-:W-:Y:S01]  /*6920*/  F2FP.BF16.F32.PACK_AB R199, R63, R62 ;  /* 0x0000003e3fc7723e */ /* 0x000fe200000010ff */
[C---:B------:R-:W-:Y:S01]  /*6930*/  FMUL R65, R96.reuse, R65 ;  /* 0x0000004160417220 */ /* 0x040fe20000400000 */
[----:B------:R-:W-:Y:S01]  /*6940*/  LOP3.LUT R144, R149, 0xffff0000, RZ, 0xc0, !PT ;  /* 0xffff000095907812 */ /* 0x000fe200078ec0ff */
[----:B------:R-:W-:Y:S01]  /*6950*/  FMUL R66, R96, R66 ;  /* 0x0000004260427220 */ /* 0x000fe20000400000 */
[C---:B------:R-:W-:Y:S01]  /*6960*/  SHF.L.U32 R145, R150.reuse, 0x10, RZ ;  /* 0x0000001096917819 */ /* 0x040fe200000006ff */
[----:B------:R3:W-:Y:S01]  /*6970*/  STS.128 [R220+0x1200], R196 ;  /* 0x001200c4dc007388 */ /* 0x0007e20000000c00 */
[----:B------:R-:W-:Y:S01]  /*6980*/  LOP3.LUT R146, R150, 0xffff0000, RZ, 0xc0, !PT ;  /* 0xffff000096927812 */ /* 0x000fe200078ec0ff */
[C---:B------:R-:W-:Y:S01]  /*6990*/  FMUL R67, R96.reuse, R67 ;  /* 0x0000004360437220 */ /* 0x040fe20000400000 */
[----:B------:R-:W-:Y:S01]  /*69a0*/  SHF.L.U32 R147, R151, 0x10, RZ ;  /* 0x0000001097937819 */ /* 0x000fe200000006ff */
[----:B------:R-:W-:Y:S01]  /*69b0*/  FFMA R64, R101, R125, R64 ;  /* 0x0000007d65407223 */ /* 0x000fe20000000040 */
[----:B------:R-:W-:Y:S01]  /*69c0*/  LOP3.LUT R148, R151, 0xffff0000, RZ, 0xc0, !PT ;  /* 0xffff000097947812 */ /* 0x000fe200078ec0ff */
[----:B------:R-:W-:Y:S01]  /*69d0*/  FMUL R68, R96, R68 ;  /* 0x0000004460447220 */ /* 0x000fe20000400000 */
[C---:B------:R-:W-:Y:S01]  /*69e0*/  SHF.L.U32 R149, R156.reuse, 0x10, RZ ;  /* 0x000000109c957819 */ /* 0x040fe200000006ff */
[----:B------:R-:W-:Y:S01]  /*69f0*/  FFMA R65, R101, R126, R65 ;  /* 0x0000007e65417223 */ /* 0x000fe20000000041 */
        /* <DEDUP_REMOVED lines=13> */
[C---:B------:R-:W-:Y:S01]  /*6ad0*/  FMUL R40, R96.reuse, R40 ;  /* 0x0000002860287220 */ /* 0x040fe20000400000 */
[----:B-1----:R-:W-:Y:S01]  /*6ae0*/  F2FP.BF16.F32.PACK_AB R200, R65, R64 ;  /* 0x0000004041c8723e */ /* 0x002fe200000010ff */
[----:B------:R-:W-:Y:S01]  /*6af0*/  FFMA R69, R101, R130, R69 ;  /* 0x0000008265457223 */ /* 0x000fe20000000045 */
[----:B------:R-:W-:Y:S01]  /*6b00*/  F2FP.BF16.F32.PACK_AB R201, R67, R66 ;  /* 0x0000004243c9723e */ /* 0x000fe200000010ff */
[----:B------:R-:W-:Y:S01]  /*6b10*/  FMUL R41, R96, R41 ;  /* 0x0000002960297220 */ /* 0x000fe20000400000 */
[----:B------:R-:W-:Y:S01]  /*6b20*/  SHF.L.U32 R157, R164, 0x10, RZ ;  /* 0x00000010a49d7819 */ /* 0x000fe200000006ff */
[----:B------:R-:W-:Y:S01]  /*6b30*/  FFMA R70, R101, R131, R70 ;  /* 0x0000008365467223 */ /* 0x000fe20000000046 */
[----:B------:R-:W-:Y:S01]  /*6b40*/  F2FP.BF16.F32.PACK_AB R202, R69, R68 ;  /* 0x0000004445ca723e */ /* 0x000fe200000010ff */
[----:B------:R-:W-:Y:S01]  /*6b50*/  FMUL R42, R96, R42 ;  /* 0x0000002a602a7220 */ /* 0x000fe20000400000 */
[----:B------:R-:W-:Y:S01]  /*6b60*/  LOP3.LUT R158, R164, 0xffff0000, RZ, 0xc0, !PT ;  /* 0xffff0000a49e7812 */ /* 0x000fe200078ec0ff */
[----:B------:R-:W-:Y:S01]  /*6b70*/  FFMA R71, R101, R132, R71 ;  /* 0x0000008465477223 */ /* 0x000fe20000000047 */
[----:B------:R-:W-:Y:S01]  /*6b80*/  SHF.L.U32 R159, R165, 0x10, RZ ;  /* 0x00000010a59f7819 */ /* 0x000fe200000006ff */
[C---:B------:R-:W-:Y:S01]  /*6b90*/  FFMA R40, R101.reuse, R133, R40 ;  /* 0x0000008565287223 */ /* 0x040fe20000000028 */
[----:B------:R-:W-:Y:S01]  /*6ba0*/  FFMA R41, R101, R134, R41 ;  /* 0x0000008665297223 */ /* 0x000fe20000000029 */
[----:B------:R-:W-:Y:S01]  /*6bb0*/  LOP3.LUT R160, R165, 0xffff0000, RZ, 0xc0, !PT ;  /* 0xffff0000a5a07812 */ /* 0x000fe200078ec0ff */
[----:B------:R-:W-:Y:S01]  /*6bc0*/  FFMA R42, R101, R135, R42 ;  /* 0x00000087652a7223 */ /* 0x000fe2000000002a */
[----:B------:R-:W-:Y:S01]  /*6bd0*/  F2FP.BF16.F32.PACK_AB R203, R71, R70 ;  /* 0x0000004647cb723e */ /* 0x000fe200000010ff */
[C---:B------:R-:W-:Y:S01]  /*6be0*/  FMUL R43, R96.reuse, R43 ;  /* 0x0000002b602b7220 */ /* 0x040fe20000400000 */
[----:B---3--:R-:W-:Y:S01]  /*6bf0*/  F2FP.BF16.F32.PACK_AB R196, R41, R40 ;  /* 0x0000002829c4723e */ /* 0x008fe200000010ff */
[----:B------:R-:W-:Y:S01]  /*6c00*/  FMUL R44, R96, R44 ;  /* 0x0000002c602c7220 */ /* 0x000fe20000400000 */
[C---:B------:R-:W-:Y:S01]  /*6c10*/  SHF.L.U32 R161, R166.reuse, 0x10, RZ ;  /* 0x00000010a6a17819 */ /* 0x040fe200000006ff */
[----:B------:R1:W-:Y:S01]  /*6c20*/  STS.128 [R222+0x1000], R200 ;  /* 0x001000c8de007388 */ /* 0x0003e20000000c00 */
[C---:B------:R-:W-:Y:S01]  /*6c30*/  FFMA R43, R101.reuse, R136, R43 ;  /* 0x00000088652b7223 */ /* 0x040fe2000000002b */
[----:B------:R-:W-:Y:S01]  /*6c40*/  FFMA R44, R101, R137, R44 ;  /* 0x00000089652c7223 */ /* 0x000fe2000000002c */
[----:B------:R-:W-:Y:S01]  /*6c50*/  LOP3.LUT R162, R166, 0xffff0000, RZ, 0xc0, !PT ;  /* 0xffff0000a6a27812 */ /* 0x000fe200078ec0ff */
[C---:B------:R-:W-:Y:S01]  /*6c60*/  FMUL R45, R96.reuse, R45 ;  /* 0x0000002d602d7220 */ /* 0x040fe20000400000 */
[----:B------:R-:W-:Y:S01]  /*6c70*/  SHF.L.U32 R163, R167, 0x10, RZ ;  /* 0x00000010a7a37819 */ /* 0x000fe200000006ff */
[----:B------:R-:W-:Y:S01]  /*6c80*/  FMUL R46, R96, R46 ;  /* 0x0000002e602e7220 */ /* 0x000fe20000400000 */
[----:B------:R-:W-:Y:S01]  /*6c90*/  F2FP.BF16.F32.PACK_AB R197, R43, R42 ;  /* 0x0000002a2bc5723e */ /* 0x000fe200000010ff */
[----:B------:R-:W-:Y:S01]  /*6ca0*/  FFMA R45, R101, R138, R45 ;  /* 0x0000008a652d7223 */ /* 0x000fe2000000002d */
[----:B------:R-:W-:Y:S01]  /*6cb0*/  LOP3.LUT R168, R173, 0xffff0000, RZ, 0xc0, !PT ;  /* 0xffff0000ada87812 */ /* 0x000fe200078ec0ff */
[----:B------:R-:W-:Y:S01]  /*6cc0*/  FFMA R46, R101, R139, R46 ;  /* 0x0000008b652e7223 */ /* 0x000fe2000000002e */
[----:B------:R-:W-:Y:S01]  /*6cd0*/  SHF.L.U32 R169, R174, 0x10, RZ ;  /* 0x00000010aea97819 */ /* 0x000fe200000006ff */
[C---:B------:R-:W-:Y:S01]  /*6ce0*/  FMUL R47, R96.reuse, R47 ;  /* 0x0000002f602f7220 */ /* 0x040fe20000400000 */
[----:B------:R-:W-:Y:S01]  /*6cf0*/  F2FP.BF16.F32.PACK_AB R198, R45, R44 ;  /* 0x0000002c2dc6723e */ /* 0x000fe200000010ff */
[----:B------:R-:W-:Y:S01]  /*6d00*/  FMUL R48, R96, R48 ;  /* 0x0000003060307220 */ /* 0x000fe20000400000 */
[----:B------:R-:W-:Y:S01]  /*6d10*/  LOP3.LUT R170, R174, 0xffff0000, RZ, 0xc0, !PT ;  /* 0xffff0000aeaa7812 */ /* 0x000fe200078ec0ff */
[----:B------:R-:W-:Y:S01]  /*6d20*/  FFMA R47, R101, R140, R47 ;  /* 0x0000008c652f7223 */ /* 0x000fe2000000002f */
[----:B------:R-:W-:Y:S01]  /*6d30*/  SHF.L.U32 R171, R175, 0x10, RZ ;  /* 0x00000010afab7819 */ /* 0x000fe200000006ff */
[----:B------:R-:W-:Y:S01]  /*6d40*/  FFMA R48, R101, R141, R48 ;  /* 0x0000008d65307223 */ /* 0x000fe20000000030 */
[----:B------:R-:W-:Y:S01]  /*6d50*/  LOP3.LUT R174, R180, 0xffff0000, RZ, 0xc0, !PT ;  /* 0xffff0000b4ae7812 */ /* 0x000fe200078ec0ff */
[C---:B------:R-:W-:Y:S01]  /*6d60*/  FMUL R49, R96.reuse, R49 ;  /* 0x0000003160317220 */ /* 0x040fe20000400000 */
[----:B------:R-:W-:Y:S01]  /*6d70*/  F2FP.BF16.F32.PACK_AB R199, R47, R46 ;  /* 0x0000002e2fc7723e */ /* 0x000fe200000010ff */
[C---:B------:R-:W-:Y:S01]  /*6d80*/  FMUL R50, R96.reuse, R50 ;  /* 0x0000003260327220 */ /* 0x040fe20000400000 */
[C---:B------:R-:W-:Y:S01]  /*6d90*/  FMUL R51, R96.reuse, R51 ;  /* 0x0000003360337220 */ /* 0x040fe20000400000 */
[C---:B------:R-:W-:Y:S01]  /*6da0*/  FFMA R49, R101.reuse, R142, R49 ;  /* 0x0000008e65317223 */ /* 0x040fe20000000031 */
[C---:B------:R-:W-:Y:S01]  /*6db0*/  FMUL R52, R96.reuse, R52 ;  /* 0x0000003460347220 */ /* 0x040fe20000400000 */
[----:B------:R3:W-:Y:S01]  /*6dc0*/  STS.128 [R220+0x2200], R196 ;  /* 0x002200c4dc007388 */ /* 0x0007e20000000c00 */
[C---:B------:R-:W-:Y:S01]  /*6dd0*/  FFMA R50, R101.reuse, R143, R50 ;  /* 0x0000008f65327223 */ /* 0x040fe20000000032 */
[C---:B------:R-:W-:Y:S01]  /*6de0*/  FFMA R51, R101.reuse, R144, R51 ;  /* 0x0000009065337223 */ /* 0x040fe20000000033 */
[----:B------:R-:W-:Y:S01]  /*6df0*/  FFMA R52, R101, R145, R52 ;  /* 0x0000009165347223 */ /* 0x000fe20000000034 */
[C---:B------:R-:W-:Y:S01]  /*6e00*/  FMUL R53, R96.reuse, R53 ;  /* 0x0000003560357220 */ /* 0x040fe20000400000 */
[----:B-1----:R-:W-:Y:S01]  /*6e10*/  F2FP.BF16.F32.PACK_AB R200, R49, R48 ;  /* 0x0000003031c8723e */ /* 0x002fe200000010ff */
[C---:B------:R-:W-:Y:S01]  /*6e20*/  FMUL R54, R96.reuse, R54 ;  /* 0x0000003660367220 */ /* 0x040fe20000400000 */
[----:B------:R-:W-:Y:S01]  /*6e30*/  F2FP.BF16.F32.PACK_AB R201, R51, R50 ;  /* 0x0000003233c9723e */ /* 0x000fe200000010ff */
[C---:B------:R-:W-:Y:S01]  /*6e40*/  FFMA R53, R101.reuse, R146, R53 ;  /* 0x0000009265357223 */ /* 0x040fe20000000035 */
[C---:B------:R-:W-:Y:S01]  /*6e50*/  FMUL R55, R96.reuse, R55 ;  /* 0x0000003760377220 */ /* 0x040fe20000400000 */
[----:B------:R-:W-:Y:S01]  /*6e60*/  FFMA R54, R101, R147, R54 ;  /* 0x0000009365367223 */ /* 0x000fe20000000036 */
[C---:B------:R-:W-:Y:S01]  /*6e70*/  FMUL R24, R96.reuse, R24 ;  /* 0x0000001860187220 */ /* 0x040fe20000400000 */
[C---:B------:R-:W-:Y:S01]  /*6e80*/  FMUL R25, R96.reuse, R25 ;  /* 0x0000001960197220 */ /* 0x040fe20000400000 */
[----:B------:R-:W-:Y:S01]  /*6e90*/  F2FP.BF16.F32.PACK_AB R202, R53, R52 ;  /* 0x0000003435ca723e */ /* 0x000fe200000010ff */
[C---:B------:R-:W-:Y:S01]  /*6ea0*/  FFMA R55, R101.reuse, R148, R55 ;  /* 0x0000009465377223 */ /* 0x040fe20000000037 */
[C---:B------:R-:W-:Y:S01]  /*6eb0*/  FFMA R24, R101.reuse, R149, R24 ;  /* 0x0000009565187223 */ /* 0x040fe20000000018 */
[----:B------:R-:W-:Y:S01]  /*6ec0*/  FFMA R25, R101, R150, R25 ;  /* 0x0000009665197223 */ /* 0x000fe20000000019 */
[C---:B------:R-:W-:Y:S01]  /*6ed0*/  FMUL R26, R96.reuse, R26 ;  /* 0x0000001a601a7220 */ /* 0x040fe20000400000 */
[C---:B------:R-:W-:Y:S01]  /*6ee0*/  FMUL R27, R96.reuse, R27 ;  /* 0x0000001b601b7220 */ /* 0x040fe20000400000 */
[----:B------:R-:W-:Y:S01]  /*6ef0*/  F2FP.BF16.F32.PACK_AB R203, R55, R54 ;  /* 0x0000003637cb723e */ /* 0x000fe200000010ff */
[C---:B------:R-:W-:Y:S01]  /*6f00*/  FMUL R28, R96.reuse, R28 ;  /* 0x0000001c601c7220 */ /* 0x040fe20000400000 */
[C---:B------:R-:W-:Y:S01]  /*6f10*/  FFMA R26, R101.reuse, R151, R26 ;  /* 0x00000097651a7223 */ /* 0x040fe2000000001a */
[----:B------:R-:W-:Y:S01]  /*6f20*/  FFMA R27, R101, R152, R27 ;  /* 0x00000098651b7223 */ /* 0x000fe2000000001b */
[----:B------:R-:W-:Y:S01]  /*6f30*/  LOP3.LUT R164, R167, 0xffff0000, RZ, 0xc0, !PT ;  /* 0xffff0000a7a47812 */ /* 0x000fe200078ec0ff */
[----:B------:R1:W-:Y:S01]  /*6f40*/  STS.128 [R222+0x2000], R200 ;  /* 0x002000c8de007388 */ /* 0x0003e20000000c00 */
[C---:B------:R-:W-:Y:S01]  /*6f50*/  FFMA R28, R101.reuse, R153, R28 ;  /* 0x00000099651c7223 */ /* 0x040fe2000000001c */
[----:B------:R-:W-:Y:S01]  /*6f60*/  FMUL R29, R96, R29 ;  /* 0x0000001d601d7220 */ /* 0x000fe20000400000 */
[----:B------:R-:W-:Y:S01]  /*6f70*/  SHF.L.U32 R165, R172, 0x10, RZ ;  /* 0x00000010aca57819 */ /* 0x000fe200000006ff */
[C---:B------:R-:W-:Y:S01]  /*6f80*/  FMUL R30, R96.reuse, R30 ;  /* 0x0000001e601e7220 */ /* 0x040fe20000400000 */
[----:B------:R-:W-:Y:S01]  /*6f90*/  FMUL R31, R96, R31 ;  /* 0x0000001f601f7220 */ /* 0x000fe20000400000 */
[----:B------:R-:W-:Y:S01]  /*6fa0*/  LOP3.LUT R166, R172, 0xffff0000, RZ, 0xc0, !PT ;  /* 0xffff0000aca67812 */ /* 0x000fe200078ec0ff */
[----:B------:R-:W-:Y:S01]  /*6fb0*/  FFMA R29, R101, R154, R29 ;  /* 0x0000009a651d7223 */ /* 0x000fe2000000001d */
[----:B---3--:R-:W-:Y:S01]  /*6fc0*/  F2FP.BF16.F32.PACK_AB R196, R25, R24 ;  /* 0x0000001819c4723e */ /* 0x008fe200000010ff */
[----:B------:R-:W-:Y:S01]  /*6fd0*/  FFMA R30, R101, R155, R30 ;  /* 0x0000009b651e7223 */ /* 0x000fe2000000001e */
[----:B------:R-:W-:Y:S01]  /*6fe0*/  F2FP.BF16.F32.PACK_AB R197, R27, R26 ;  /* 0x0000001a1bc5723e */ /* 0x000fe200000010ff */
[----:B------:R-:W-:Y:S01]  /*6ff0*/  FFMA R31, R101, R156, R31 ;  /* 0x0000009c651f7223 */ /* 0x000fe2000000001f */
[----:B------:R-:W-:Y:S01]  /*7000*/  F2FP.BF16.F32.PACK_AB R198, R29, R28 ;  /* 0x0000001c1dc6723e */ /* 0x000fe200000010ff */
[C---:B------:R-:W-:Y:S01]  /*7010*/  FMUL R32, R96.reuse, R32 ;  /* 0x0000002060207220 */ /* 0x040fe20000400000 */
[----:B------:R-:W-:Y:S01]  /*7020*/  LOP3.LUT R172, R175, 0xffff0000, RZ, 0xc0, !PT ;  /* 0xffff0000afac7812 */ /* 0x000fe200078ec0ff */
[C---:B------:R-:W-:Y:S01]  /*7030*/  FMUL R33, R96.reuse, R33 ;  /* 0x0000002160217220 */ /* 0x040fe20000400000 */
[----:B------:R-:W-:Y:S01]  /*7040*/  F2FP.BF16.F32.PACK_AB R199, R31, R30 ;  /* 0x0000001e1fc7723e */ /* 0x000fe200000010ff */
[----:B------:R-:W-:Y:S01]  /*7050*/  FFMA R32, R101, R157, R32 ;  /* 0x0000009d65207223 */ /* 0x000fe20000000020 */
[----:B------:R-:W-:Y:S01]  /*7060*/  SHF.L.U32 R175, R181, 0x10, RZ ;  /* 0x00000010b5af7819 */ /* 0x000fe200000006ff */
[C---:B------:R-:W-:Y:S01]  /*7070*/  FFMA R33, R101.reuse, R158, R33 ;  /* 0x0000009e65217223 */ /* 0x040fe20000000021 */
[C---:B------:R-:W-:Y:S01]  /*7080*/  FMUL R34, R96.reuse, R34 ;  /* 0x0000002260227220 */ /* 0x040fe20000400000 */
[----:B------:R1:W-:Y:S01]  /*7090*/  STS.128 [R220+0x3200], R196 ;  /* 0x003200c4dc007388 */ /* 0x0003e20000000c00 */
[C---:B------:R-:W-:Y:S01]  /*70a0*/  FMUL R35, R96.reuse, R35 ;  /* 0x0000002360237220 */ /* 0x040fe20000400000 */
[C---:B------:R-:W-:Y:S01]  /*70b0*/  FMUL R36, R96.reuse, R36 ;  /* 0x0000002460247220 */ /* 0x040fe20000400000 */
[C---:B------:R-:W-:Y:S01]  /*70c0*/  FFMA R34, R101.reuse, R159, R34 ;  /* 0x0000009f65227223 */ /* 0x040fe20000000022 */
[C---:B------:R-:W-:Y:S01]  /*70d0*/  FMUL R37, R96.reuse, R37 ;  /* 0x0000002560257220 */ /* 0x040fe20000400000 */
[----:B------:R-:W-:Y:S01]  /*70e0*/  FFMA R35, R101, R160, R35 ;  /* 0x000000a065237223 */ /* 0x000fe20000000023 */
[----:B------:R-:W-:Y:S01]  /*70f0*/  F2FP.BF16.F32.PACK_AB R160, R33, R32 ;  /* 0x0000002021a0723e */ /* 0x000fe200000010ff */
[C---:B------:R-:W-:Y:S01]  /*7100*/  FFMA R36, R101.reuse, R161, R36 ;  /* 0x000000a165247223 */ /* 0x040fe20000000024 */
[----:B------:R-:W-:Y:S01]  /*7110*/  FFMA R37, R101, R162, R37 ;  /* 0x000000a265257223 */ /* 0x000fe20000000025 */
[C---:B------:R-:W-:Y:S01]  /*7120*/  FMUL R38, R96.reuse, R38 ;  /* 0x0000002660267220 */ /* 0x040fe20000400000 */
[C---:B------:R-:W-:Y:S01]  /*7130*/  FMUL R39, R96.reuse, R39 ;  /* 0x0000002760277220 */ /* 0x040fe20000400000 */
[C---:B------:R-:W-:Y:S01]  /*7140*/  FMUL R4, R96.reuse, R4 ;  /* 0x0000000460047220 */ /* 0x040fe20000400000 */
[----:B------:R-:W-:Y:S01]  /*7150*/  SHF.L.U32 R167, R173, 0x10, RZ ;  /* 0x00000010ada77819 */ /* 0x000fe200000006ff */
[C---:B------:R-:W-:Y:S01]  /*7160*/  FMUL R5, R96.reuse, R5 ;  /* 0x0000000560057220 */ /* 0x040fe20000400000 */
[C---:B------:R-:W-:Y:S01]  /*7170*/  FFMA R38, R101.reuse, R163, R38 ;  /* 0x000000a365267223 */ /* 0x040fe20000000026 */
        /* <DEDUP_REMOVED lines=8> */
[----:B------:R-:W-:Y:S01]  /*7200*/  FMUL R10, R96, R10 ;  /* 0x0000000a600a7220 */ /* 0x000fe20000400000 */
[----:B------:R-:W-:Y:S01]  /*7210*/  SHF.L.U32 R173, R180, 0x10, RZ ;  /* 0x00000010b4ad7819 */ /* 0x000fe200000006ff */
[----:B------:R-:W-:Y:S01]  /*7220*/  FFMA R7, R101, R168, R7 ;  /* 0x000000a865077223 */ /* 0x000fe20000000007 */
[C---:B------:R-:W-:Y:S01]  /*7230*/  FMUL R11, R96.reuse, R11 ;  /* 0x0000000b600b7220 */ /* 0x040fe20000400000 */
[----:B------:R-:W-:Y:S01]  /*7240*/  F2FP.BF16.F32.PACK_AB R161, R35, R34 ;  /* 0x0000002223a1723e */ /* 0x000fe200000010ff */
[----:B------:R-:W-:Y:S01]  /*7250*/  FFMA R8, R101, R169, R8 ;  /* 0x000000a965087223 */ /* 0x000fe20000000008 */
[----:B------:R-:W-:Y:S01]  /*7260*/  F2FP.BF16.F32.PACK_AB R162, R37, R36 ;  /* 0x0000002425a2723e */ /* 0x000fe200000010ff */
[C---:B------:R-:W-:Y:S01]  /*7270*/  FMUL R12, R96.reuse, R12 ;  /* 0x0000000c600c7220 */ /* 0x040fe20000400000 */
[----:B------:R-:W-:Y:S01]  /*7280*/  F2FP.BF16.F32.PACK_AB R163, R39, R38 ;  /* 0x0000002627a3723e */ /* 0x000fe200000010ff */
[C---:B------:R-:W-:Y:S01]  /*7290*/  FFMA R9, R101.reuse, R170, R9 ;  /* 0x000000aa65097223 */ /* 0x040fe20000000009 */
[C---:B------:R-:W-:Y:S01]  /*72a0*/  FMUL R13, R96.reuse, R13 ;  /* 0x0000000d600d7220 */ /* 0x040fe20000400000 */
[----:B------:R-:W-:Y:S01]  /*72b0*/  FFMA R10, R101, R171, R10 ;  /* 0x000000ab650a7223 */ /* 0x000fe2000000000a */
[----:B------:R-:W-:Y:S01]  /*72c0*/  LOP3.LUT R176, R181, 0xffff0000, RZ, 0xc0, !PT ;  /* 0xffff0000b5b07812 */ /* 0x000fe200078ec0ff */
[----:B------:R1:W-:Y:S01]  /*72d0*/  STS.128 [R222+0x3000], R160 ;  /* 0x003000a0de007388 */ /* 0x0003e20000000c00 */
[----:B------:R-:W-:Y:S01]  /*72e0*/  FMUL R14, R96, R14 ;  /* 0x0000000e600e7220 */ /* 0x000fe20000400000 */
[C---:B------:R-:W-:Y:S01]  /*72f0*/  FFMA R11, R101.reuse, R172, R11 ;  /* 0x000000ac650b7223 */ /* 0x040fe2000000000b */
[----:B------:R-:W-:Y:S01]  /*7300*/  SHF.L.U32 R177, R182, 0x10, RZ ;  /* 0x00000010b6b17819 */ /* 0x000fe200000006ff */
[----:B------:R-:W-:Y:S01]  /*7310*/  FMUL R15, R96, R15 ;  /* 0x0000000f600f7220 */ /* 0x000fe20000400000 */
[C---:B------:R-:W-:Y:S01]  /*7320*/  FFMA R12, R101.reuse, R173, R12 ;  /* 0x000000ad650c7223 */ /* 0x040fe2000000000c */
[----:B------:R-:W-:Y:S01]  /*7330*/  LOP3.LUT R178, R182, 0xffff0000, RZ, 0xc0, !PT ;  /* 0xffff0000b6b27812 */ /* 0x000fe200078ec0ff */
[C---:B------:R-:W-:Y:S01]  /*7340*/  FMUL R16, R96.reuse, R16 ;  /* 0x0000001060107220 */ /* 0x040fe20000400000 */
[----:B------:R-:W-:Y:S01]  /*7350*/  FFMA R13, R101, R174, R13 ;  /* 0x000000ae650d7223 */ /* 0x000fe2000000000d */
[----:B------:R-:W-:Y:S01]  /*7360*/  SHF.L.U32 R179, R183, 0x10, RZ ;  /* 0x00000010b7b37819 */ /* 0x000fe200000006ff */
[C---:B------:R-:W-:Y:S01]  /*7370*/  FMUL R17, R96.reuse, R17 ;  /* 0x0000001160117220 */ /* 0x040fe20000400000 */
[----:B------:R-:W-:Y:S01]  /*7380*/  FFMA R14, R101, R175, R14 ;  /* 0x000000af650e7223 */ /* 0x000fe2000000000e */
[----:B------:R-:W-:Y:S01]  /*7390*/  LOP3.LUT R180, R183, 0xffff0000, RZ, 0xc0, !PT ;  /* 0xffff0000b7b47812 */ /* 0x000fe200078ec0ff */
[C---:B------:R-:W-:Y:S01]  /*73a0*/  FMUL R18, R96.reuse, R18 ;  /* 0x0000001260127220 */ /* 0x040fe20000400000 */
[----:B------:R-:W-:Y:S01]  /*73b0*/  FFMA R15, R101, R176, R15 ;  /* 0x000000b0650f7223 */ /* 0x000fe2000000000f */
[----:B------:R-:W-:Y:S01]  /*73c0*/  FMUL R19, R96, R19 ;  /* 0x0000001360137220 */ /* 0x000fe20000400000 */
[----:B------:R-:W-:Y:S01]  /*73d0*/  F2FP.BF16.F32.PACK_AB R168, R5, R4 ;  /* 0x0000000405a8723e */ /* 0x000fe200000010ff */
[----:B------:R-:W-:Y:S01]  /*73e0*/  FFMA R16, R101, R177, R16 ;  /* 0x000000b165107223 */ /* 0x000fe20000000010 */
[----:B------:R-:W-:Y:S01]  /*73f0*/  F2FP.BF16.F32.PACK_AB R169, R7, R6 ;  /* 0x0000000607a9723e */ /* 0x000fe200000010ff */
[----:B------:R-:W-:Y:S01]  /*7400*/  FFMA R17, R101, R178, R17 ;  /* 0x000000b265117223 */ /* 0x000fe20000000011 */
[----:B------:R-:W-:Y:S01]  /*7410*/  F2FP.BF16.F32.PACK_AB R170, R9, R8 ;  /* 0x0000000809aa723e */ /* 0x000fe200000010ff */
[----:B------:R-:W-:Y:S01]  /*7420*/  FFMA R18, R101, R179, R18 ;  /* 0x000000b365127223 */ /* 0x000fe20000000012 */
[----:B------:R-:W-:Y:S01]  /*7430*/  F2FP.BF16.F32.PACK_AB R171, R11, R10 ;  /* 0x0000000a0bab723e */ /* 0x000fe200000010ff */
[----:B------:R-:W-:Y:S01]  /*7440*/  FFMA R19, R101, R180, R19 ;  /* 0x000000b465137223 */ /* 0x000fe20000000013 */
[----:B------:R-:W-:Y:S01]  /*7450*/  F2FP.BF16.F32.PACK_AB R172, R13, R12 ;  /* 0x0000000c0dac723e */ /* 0x000fe200000010ff */
[----:B------:R-:W-:Y:S01]  /*7460*/  UIADD3 UR5, UPT, UPT, UR39, 0x1, URZ ;  /* 0x0000000127057890 */ /* 0x000fe2000fffe0ff */
[----:B------:R-:W-:Y:S01]  /*7470*/  F2FP.BF16.F32.PACK_AB R173, R15, R14 ;  /* 0x0000000e0fad723e */ /* 0x000fe200000010ff */
[----:B------:R1:W-:Y:S01]  /*7480*/  STS.128 [R220+0x4200], R168 ;  /* 0x004200a8dc007388 */ /* 0x0003e20000000c00 */
[----:B------:R-:W-:Y:S01]  /*7490*/  F2FP.BF16.F32.PACK_AB R174, R17, R16 ;  /* 0x0000001011ae723e */ /* 0x000fe200000010ff */
[----:B------:R-:W-:Y:S01]  /*74a0*/  BSSY.RECONVERGENT B0, `(.L_x_99) ;  /* 0x000002a000007945 */ /* 0x000fe20003800200 */
[----:B------:R-:W-:Y:S05]  /*74b0*/  F2FP.BF16.F32.PACK_AB R175, R19, R18 ;  /* 0x0000001213af723e */ /* 0x000fea00000010ff */
[----:B------:R1:W-:Y:S01]  /*74c0*/  STS.128 [R222+0x4000], R172 ;  /* 0x004000acde007388 */ /* 0x0003e20000000c00 */
[----:B------:R-:W-:Y:S01]  /*74d0*/  @!PT LDS RZ, [RZ] ;  /* 0x00000000fffff984 */ /* 0x000fe20000000800 */
[----:B------:R-:W-:Y:S01]  /*74e0*/  @!PT LDS RZ, [RZ] ;  /* 0x00000000fffff984 */ /* 0x000fe20000000800 */
[----:B------:R-:W-:Y:S01]  /*74f0*/  @!PT LDS RZ, [RZ] ;  /* 0x00000000fffff984 */ /* 0x000fe20000000800 */
[----:B------:R-:W-:Y:S01]  /*7500*/  @!PT LDS RZ, [RZ] ;  /* 0x00000000fffff984 */ /* 0x000fe20000000800 */
[----:B------:R3:W-:Y:S07]  /*7510*/  MEMBAR.ALL.CTA ;  /* 0x0000000000007992 */ /* 0x0007ee0000008000 */
[----:B---3--:R-:W3:Y:S02]  /*7520*/  FENCE.VIEW.ASYNC.S ;  /* 0x00000000000073c6 */ /* 0x008ee40000000000 */
[----:B---3--:R-:W-:Y:S06]  /*7530*/  BAR.SYNC.DEFER_BLOCKING 0x1, 0x80 ;  /* 0x0042000000007b1d */ /* 0x008fec0000010000 */
[----:B------:R-:W-:Y:S05]  /*7540*/  @P0 BRA `(.L_x_100) ;  /* 0x00000000007c0947 */ /* 0x000fea0003800000 */
[----:B------:R-:W-:Y:S01]  /*7550*/  R2UR UR17, R195 ;  /* 0x00000000c31172ca */ /* 0x000fe200000e0000 */
[----:B------:R-:W-:Y:S01]  /*7560*/  UIADD3 UR6, UP0, UPT, UR48, 0x680, URZ ;  /* 0x0000068030067890 */ /* 0x000fe2000ff1e0ff */
[----:B------:R-:W-:Y:S01]  /*7570*/  R2UR UR18, R205 ;  /* 0x00000000cd1272ca */ /* 0x000fe200000e0000 */
[----:B------:R-:W-:Y:S02]  /*7580*/  UIMAD UR4, UR39, 0x5000, UR37 ;  /* 0x00005000270478a4 */ /* 0x000fe4000f8e0225 */
[----:B------:R-:W-:Y:S02]  /*7590*/  UIADD3.X UR7, UPT, UPT, URZ, UR49, URZ, UP0, !UPT ;  /* 0x00000031ff077290 */ /* 0x000fe400087fe4ff */
[----:B------:R-:W-:Y:S01]  /*75a0*/  UIADD3 UR16, UPT, UPT, UR4, 0x200, URZ ;  /* 0x0000020004107890 */ /* 0x000fe2000fffe0ff */
[----:B------:R-:W-:Y:S01]  /*75b0*/  UMOV UR19, UR36 ;  /* 0x0000002400137c82 */ /* 0x000fe20008000000 */
[----:B------:R-:W-:Y:S01]  /*75c0*/  UIADD3 UR12, UPT, UPT, UR4, 0x1200, URZ ;  /* 0x00001200040c7890 */ /* 0x000fe2000fffe0ff */
[----:B------:R-:W-:Y:S03]  /*75d0*/  UMOV UR15, UR36 ;  /* 0x00000024000f7c82 */ /* 0x000fe60008000000 */
[----:B------:R-:W-:Y:S02]  /*75e0*/  UIMAD UR17, UR17, 0x50, URZ ;  /* 0x00000050111178a4 */ /* 0x000fe4000f8e02ff */
[----:B------:R-:W-:Y:S02]  /*75f0*/  USHF.L.U32 UR18, UR18, 0x7, URZ ;  /* 0x0000000712127899 */ /* 0x000fe400080006ff */
[----:B------:R-:W-:Y:S02]  /*7600*/  UIADD3 UR13, UPT, UPT, UR17, 0x10, URZ ;  /* 0x00000010110d7890 */ /* 0x000fe4000fffe0ff */
[----:B------:R-:W-:Y:S02]  /*7610*/  UIADD3 UR8, UPT, UPT, UR4, 0x2200, URZ ;  /* 0x0000220004087890 */ /* 0x000fe4000fffe0ff */
[----:B------:R-:W-:Y:S01]  /*7620*/  UIADD3 UR9, UPT, UPT, UR17, 0x20, URZ ;  /* 0x0000002011097890 */ /* 0x000fe2000fffe0ff */
[----:B------:R-:W-:Y:S02]  /*7630*/  UMOV UR14, UR18 ;  /* 0x00000012000e7c82 */ /* 0x000fe40008000000 */
[----:B------:R3:W-:Y:S01]  /*7640*/  UTMASTG.3D [UR16], [UR6] ;  /* 0x00000010060073b5 */ /* 0x0007e20008010000 */
[----:B------:R-:W-:Y:S01]  /*7650*/  UMOV UR11, UR36 ;  /* 0x00000024000b7c82 */ /* 0x000fe20008000000 */
[----:B------:R-:W-:Y:S01]  /*7660*/  UMOV UR10, UR18 ;  /* 0x00000012000a7c82 */ /* 0x000fe20008000000 */
[----:B------:R-:W-:Y:S02]  /*7670*/  UIADD3 UR20, UPT, UPT, UR4, 0x3200, URZ ;  /* 0x0000320004147890 */ /* 0x000fe4000fffe0ff */
[----:B------:R-:W-:Y:S01]  /*7680*/  UIADD3 UR21, UPT, UPT, UR17, 0x30, URZ ;  /* 0x0000003011157890 */ /* 0x000fe2000fffe0ff */
[----:B------:R-:W-:Y:S01]  /*7690*/  UMOV UR23, UR36 ;  /* 0x0000002400177c82 */ /* 0x000fe20008000000 */
[----:B------:R3:W-:Y:S01]  /*76a0*/  UTMASTG.3D [UR12], [UR6] ;  /* 0x0000000c060073b5 */ /* 0x0007e20008010000 */
[----:B------:R-:W-:Y:S01]  /*76b0*/  UMOV UR22, UR18 ;  /* 0x0000001200167c82 */ /* 0x000fe20008000000 */
[----:B------:R-:W-:Y:S02]  /*76c0*/  UIADD3 UR24, UPT, UPT, UR4, 0x4200, URZ ;  /* 0x0000420004187890 */ /* 0x000fe4000fffe0ff */
[----:B------:R-:W-:Y:S01]  /*76d0*/  UIADD3 UR25, UPT, UPT, UR17, 0x40, URZ ;  /* 0x0000004011197890 */ /* 0x000fe2000fffe0ff */
[----:B------:R-:W-:Y:S01]  /*76e0*/  UMOV UR27, UR36 ;  /* 0x00000024001b7c82 */ /* 0x000fe20008000000 */
[----:B------:R-:W-:Y:S01]  /*76f0*/  UMOV UR26, UR18 ;  /* 0x00000012001a7c82 */ /* 0x000fe20008000000 */
[----:B------:R3:W-:Y:S01]  /*7700*/  UTMASTG.3D [UR8], [UR6] ;  /* 0x00000008060073b5 */ /* 0x0007e20008010000 */
[----:B------:R3:W-:Y:S05]  /*7710*/  UTMASTG.3D [UR20], [UR6] ;  /* 0x00000014060073b5 */ /* 0x0007ea0008010000 */
[----:B------:R3:W-:Y:S02]  /*7720*/  UTMASTG.3D [UR24], [UR6] ;  /* 0x00000018060073b5 */ /* 0x0007e40008010000 */
[----:B---3--:R0:W-:Y:S02]  /*7730*/  UTMACMDFLUSH ;  /* 0x00000000000079b7 */ /* 0x0081e40000000000 */
.L_x_100:
[----:B------:R-:W-:Y:S05]  /*7740*/  BSYNC.RECONVERGENT B0 ;  /* 0x0000000000007941 */ /* 0x000fea0003800200 */
.L_x_99:
[----:B------:R-:W-:Y:S04]  /*7750*/  BSSY.RECONVERGENT B0, `(.L_x_101) ;  /* 0x0000003000007945 */ /* 0x000fe80003800200 */
[----:B------:R-:W-:Y:S05]  /*7760*/  @P0 BRA `(.L_x_102) ;  /* 0x0000000000040947 */ /* 0x000fea0003800000 */
[----:B------:R-:W-:Y:S04]  /*7770*/  DEPBAR.LE SB0, 0x0 ;  /* 0x000080000000791a */ /* 0x000fe80000000000 */
.L_x_102:
[----:B------:R-:W-:Y:S05]  /*7780*/  BSYNC.RECONVERGENT B0 ;  /* 0x0000000000007941 */ /* 0x000fea0003800200 */
.L_x_101:
[----:B------:R-:W-:Y:S01]  /*7790*/  BAR.SYNC.DEFER_BLOCKING 0x1, 0x80 ;  /* 0x0042000000007b1d */ /* 0x000fe20000010000 */
[----:B------:R-:W-:Y:S01]  /*77a0*/  UIADD3 UR43, UPT, UPT, UR43, 0x1, URZ ;  /* 0x000000012b2b7890 */ /* 0x000fe2000fffe0ff */
[----:B------:R-:W-:Y:S03]  /*77b0*/  IADD3 R99, PT, PT, R99, 0x1, RZ ;  /* 0x0000000163637810 */ /* 0x000fe60007ffe0ff */
[----:B------:R-:W-:Y:S09]  /*77c0*/  UISETP.NE.AND UP0, UPT, UR43, URZ, UPT ;  /* 0x000000ff2b00728c */ /* 0x000ff2000bf05270 */
[----:B------:R-:W-:Y:S05]  /*77d0*/  BRA.U !UP0, `(.L_x_103) ;  /* 0x0000000108287547 */ /* 0x000fea000b800000 */
[----:B------:R-:W-:Y:S01]  /*77e0*/  ISETP.NE.AND P0, PT, R223, RZ, PT ;  /* 0x000000ffdf00720c */ /* 0x000fe20003f05270 */
[----:B------:R-:W-:Y:S11]  /*77f0*/  IMAD.U32 R0, RZ, RZ, UR38 ;  /* 0x00000026ff007e24 */ /* 0x000ff6000f8e00ff */
[----:B------:R-:W-:Y:S01]  /*7800*/  @!UPT UIADD3 URZ, UPT, UPT, URZ, URZ, URZ ;  /* 0x000000fffffff290 */ /* 0x000fe2000fffe0ff */
[C---:B------:R-:W-:Y:S01]  /*7810*/  @P0 LEA R3, R214.reuse, UR37, 0x3 ;  /* 0x00000025d6030c11 */ /* 0x040fe2000f8e18ff */
[----:B------:R-:W-:Y:S04]  /*7820*/  VIADD R214, R214, 0x1 ;  /* 0x00000001d6d67836 */ /* 0x000fe80000000000 */
[----:B------:R-:W-:Y:S05]  /*7830*/  @P0 VIADD R3, R3, 0x80 ;  /* 0x0000008003030836 */ /* 0x000fea0000000000 */
[----:B------:R-:W-:Y:S04]  /*7840*/  @P0 PRMT R0, R0, 0x654, R3 ;  /* 0x0000065400000816 */ /* 0x000fe80000000003 */
[----:B------:R3:W-:Y:S01]  /*7850*/  @P0 SYNCS.ARRIVE.TRANS64.RED.A1T0 RZ, [R0+URZ], RZ ;  /* 0x000000ff00ff09a7 */ /* 0x0007e200081004ff */
[C---:B------:R-:W-:Y:S04]  /*7860*/  ISETP.NE.AND P0, PT, R214.reuse, 0x2, PT ;  /* 0x00000002d600780c */ /* 0x040fe80003f05270 */
[----:B------:R-:W-:Y:S09]  /*7870*/  SEL R214, R214, RZ, P0 ;  /* 0x000000ffd6d67207 */ /* 0x000ff20000000000 */
.L_x_103:
[----:B------:R-:W-:Y:S01]  /*7880*/  ISETP.NE.AND P2, PT, R219, RZ, PT ;  /* 0x000000ffdb00720c */ /* 0x000fe20003f45270 */
[----:B------:R-:W-:Y:S01]  /*7890*/  UISETP.NE.AND UP0, UPT, UR5, 0x2, UPT ;  /* 0x000000020500788c */ /* 0x000fe2000bf05270 */
[----:B------:R-:W-:Y:S01]  /*78a0*/  ISETP.NE.AND P0, PT, R221, 0x2, PT ;  /* 0x00000002dd00780c */ /* 0x000fe20003f05270 */
[----:B------:R-:W-:Y:S01]  /*78b0*/  IMAD.IADD R195, R95, 0x1, R194 ;  /* 0x000000015fc37824 */ /* 0x000fe200078e02c2 */
[----:B------:R-:W-:Y:S01]  /*78c0*/  ISETP.NE.AND P1, PT, R99, 0x4, PT ;  /* 0x000000046300780c */ /* 0x000fe20003f25270 */
[----:B------:R-:W-:Y:S01]  /*78d0*/  USEL UR4, URZ, 0x1, UP0 ;  /* 0x00000001ff047887 */ /* 0x000fe20008000000 */
[----:B---3--:R-:W-:Y:S01]  /*78e0*/  SEL R0, RZ, 0x1, P0 ;  /* 0x00000001ff007807 */ /* 0x008fe20000000000 */
[----:B------:R-:W-:Y:S01]  /*78f0*/  USEL UR39, UR5, URZ, UP0 ;  /* 0x000000ff05277287 */ /* 0x000fe20008000000 */
[----:B------:R-:W-:Y:S01]  /*7900*/  SEL R3, RZ, 0x1, P1 ;  /* 0x00000001ff037807 */ /* 0x000fe20000800000 */
[----:B------:R-:W-:Y:S01]  /*7910*/  IMAD.IADD R205, R97, 0x1, R204 ;  /* 0x0000000161cd7824 */ /* 0x000fe200078e02cc */
[----:B------:R-:W-:Y:S02]  /*7920*/  LOP3.LUT R215, R215, R0, RZ, 0x3c, !PT ;  /* 0x00000000d7d77212 */ /* 0x000fe400078e3cff */
[----:B------:R-:W-:Y:S02]  /*7930*/  LOP3.LUT R217, R217, UR4, RZ, 0x3c, !PT ;  /* 0x00000004d9d97c12 */ /* 0x000fe4000f8e3cff */
[----:B------:R-:W-:Y:S02]  /*7940*/  @P2 R2UR UR36, R213 ;  /* 0x00000000d52422ca */ /* 0x000fe400000e0000 */
[----:B------:R-:W-:Y:S02]  /*7950*/  LOP3.LUT R216, R216, R3, RZ, 0x3c, !PT ;  /* 0x00000003d8d87212 */ /* 0x000fe400078e3cff */
[----:B------:R-:W-:Y:S02]  /*7960*/  SEL R221, R221, RZ, P0 ;  /* 0x000000ffdddd7207 */ /* 0x000fe40000000000 */
[----:B------:R-:W-:Y:S01]  /*7970*/  SEL R99, R99, RZ, P1 ;  /* 0x000000ff63637207 */ /* 0x000fe20000800000 */
[----:B------:R-:W-:Y:S08]  /*7980*/  @P2 BRA `(.L_x_104) ;  /* 0xffffffd000882947 */ /* 0x000ff0000383ffff */
[----:B------:R-:W-:-:S09]  /*7990*/  UISETP.NE.AND UP0, UPT, UR42, URZ, UPT ;  /* 0x000000ff2a00728c */ /* 0x000fd2000bf05270 */
[----:B------:R-:W-:Y:S05]  /*79a0*/  BRA.U !UP0, `(.L_x_105) ;  /* 0x0000000108487547 */ /* 0x000fea000b800000 */
[----:B------:R-:W3:Y:S02]  /*79b0*/  LDCU.64 UR4, c[0x0][0x890] ;  /* 0x00011200ff0477ac */ /* 0x000ee40008000a00 */
[----:B---3--:R-:W-:-:S04]  /*79c0*/  UISETP.NE.U32.AND UP0, UPT, UR4, URZ, UPT ;  /* 0x000000ff0400728c */ /* 0x008fc8000bf05070 */
[----:B------:R-:W-:-:S09]  /*79d0*/  UISETP.NE.AND.EX UP0, UPT, UR5, URZ, UPT, UP0 ;  /* 0x000000ff0500728c */ /* 0x000fd2000bf05300 */
[----:B------:R-:W-:Y:S05]  /*79e0*/  BRA.U UP0, `(.L_x_106) ;  /* 0x00000001000c7547 */ /* 0x000fea000b800000 */
[----:B------:R-:W-:-:S13]  /*79f0*/  FSETP.NEU.AND P0, PT, R101, RZ, PT ;  /* 0x000000ff6500720b */ /* 0x000fda0003f0d000 */
[----:B------:R-:W-:Y:S05]  /*7a00*/  @!P0 EXIT ;  /* 0x000000000000894d */ /* 0x000fea0003800000 */
[----:B------:R-:W-:Y:S05]  /*7a10*/  BRA `(.L_x_105) ;  /* 0x00000000002c7947 */ /* 0x000fea0003800000 */
.L_x_106:
[----:B------:R-:W-:Y:S01]  /*7a20*/  LOP3.LUT P0, RZ, R206, 0xff, RZ, 0xc0, !PT ;  /* 0x000000ffceff7812 */ /* 0x000fe2000780c0ff */
[----:B------:R-:W-:-:S12]  /*7a30*/  BSSY.RECONVERGENT B0, `(.L_x_105) ;  /* 0x0000009000007945 */ /* 0x000fd80003800200 */
[----:B------:R-:W-:Y:S05]  /*7a40*/  @P0 BRA `(.L_x_107) ;  /* 0x0000000000140947 */ /* 0x000fea0003800000 */
[----:B------:R-:W3:Y:S02]  /*7a50*/  LDCU.64 UR4, c[0x0][0x888] ;  /* 0x00011100ff0477ac */ /* 0x000ee40008000a00 */
[----:B---3--:R-:W-:-:S04]  /*7a60*/  ISETP.NE.U32.AND P0, PT, RZ, UR4, PT ;  /* 0x00000004ff007c0c */ /* 0x008fc8000bf05070 */
[----:B------:R-:W-:-:S13]  /*7a70*/  ISETP.NE.AND.EX P0, PT, RZ, UR5, PT, P0 ;  /* 0x00000005ff007c0c */ /* 0x000fda000bf05300 */
[----:B------:R-:W-:Y:S05]  /*7a80*/  @!P0 EXIT ;  /* 0x000000000000894d */ /* 0x000fea0003800000 */
[----:B------:R-:W-:Y:S05]  /*7a90*/  BRA `(.L_x_108) ;  /* 0x0000000000087947 */ /* 0x000fea0003800000 */
.L_x_107:
[----:B------:R-:W-:-:S13]  /*7aa0*/  FSETP.NEU.AND P0, PT, R101, RZ, PT ;  /* 0x000000ff6500720b */ /* 0x000fda0003f0d000 */
[----:B------:R-:W-:Y:S05]  /*7ab0*/  @!P0 EXIT ;  /* 0x000000000000894d */ /* 0x000fea0003800000 */
.L_x_108:
[----:B------:R-:W-:Y:S05]  /*7ac0*/  BSYNC.RECONVERGENT B0 ;  /* 0x0000000000007941 */ /* 0x000fea0003800200 */
.L_x_105:
[----:B------:R-:W-:-:S04]  /*7ad0*/  DEPBAR.LE SB0, 0x0 ;  /* 0x000080000000791a */ /* 0x000fc80000000000 */
[----:B------:R-:W-:Y:S05]  /*7ae0*/  EXIT ;  /* 0x000000000000794d */ /* 0x000fea0003800000 */
.L_x_19:
[----:B--2---:R2:W1:Y:S02]  /*7af0*/  SYNCS.PHASECHK.TRANS64.TRYWAIT P0, [R3+URZ+0x110], R2 ;  /* 0x00011002030075a7 */ /* 0x00446400080011ff */
[----:B-1----:R-:W-:Y:S05]  /*7b00*/  @!P0 NANOSLEEP.SYNCS 0x989680 ;  /* 0x009896800000895d */ /* 0x002fea0003900000 */
[----:B------:R-:W1:Y:S02]  /*7b10*/  @!P0 SYNCS.PHASECHK.TRANS64 P0, [R3+URZ+0x110], R2 ;  /* 0x00011002030085a7 */ /* 0x000e6400080010ff */
[----:B-1----:R-:W-:Y:S05]  /*7b20*/  @!P0 BRA `(.L_x_19) ;  /* 0xfffffffc00f08947 */ /* 0x002fea000383ffff */
[----:B------:R-:W-:Y:S05]  /*7b30*/  BRA `(.L_x_109) ;  /* 0xffffff9800b47947 */ /* 0x000fea000383ffff */
.L_x_22:
[----:B-1----:R-:W-:Y:S07]  /*7b40*/  MOV R2, UR33 ;  /* 0x0000002100027c02 */ /* 0x002fee0008000f00 */
.L_x_110:
[----:B-1----:R1:W2:Y:S02]  /*7b50*/  SYNCS.PHASECHK.TRANS64.TRYWAIT P0, [R2+URZ+0x38], R5 ;  /* 0x00003805020075a7 */ /* 0x0022a400080011ff */
[----:B--2---:R-:W-:Y:S05]  /*7b60*/  @!P0 NANOSLEEP.SYNCS 0x989680 ;  /* 0x009896800000895d */ /* 0x004fea0003900000 */
[----:B------:R-:W2:Y:S02]  /*7b70*/  @!P0 SYNCS.PHASECHK.TRANS64 P0, [R2+URZ+0x38], R5 ;  /* 0x00003805020085a7 */ /* 0x000ea400080010ff */
[----:B--2---:R-:W-:Y:S05]  /*7b80*/  @!P0 BRA `(.L_x_110) ;  /* 0xfffffffc00f08947 */ /* 0x004fea000383ffff */
[----:B------:R-:W-:Y:S05]  /*7b90*/  BRA `(.L_x_21) ;  /* 0xffffff9c00047947 */ /* 0x000fea000383ffff */
.L_x_28:
[----:B-1----:R-:W-:Y:S07]  /*7ba0*/  MOV R2, UR17 ;  /* 0x0000001100027c02 */ /* 0x002fee0008000f00 */
.L_x_111:
[----:B-1----:R1:W2:Y:S02]  /*7bb0*/  SYNCS.PHASECHK.TRANS64.TRYWAIT P0, [R2+URZ+0x38], R5 ;  /* 0x00003805020075a7 */ /* 0x0022a400080011ff */
[----:B--2---:R-:W-:Y:S05]  /*7bc0*/  @!P0 NANOSLEEP.SYNCS 0x989680 ;  /* 0x009896800000895d */ /* 0x004fea0003900000 */
[----:B------:R-:W2:Y:S02]  /*7bd0*/  @!P0 SYNCS.PHASECHK.TRANS64 P0, [R2+URZ+0x38], R5 ;  /* 0x00003805020085a7 */ /* 0x000ea400080010ff */
[----:B--2---:R-:W-:Y:S05]  /*7be0*/  @!P0 BRA `(.L_x_111) ;  /* 0xfffffffc00f08947 */ /* 0x004fea000383ffff */
[----:B------:R-:W-:Y:S05]  /*7bf0*/  BRA `(.L_x_27) ;  /* 0xffffff9c00ac7947 */ /* 0x000fea000383ffff */
.L_x_32:
[----:B-1----:R1:W2:Y:S02]  /*7c00*/  SYNCS.PHASECHK.TRANS64.TRYWAIT P0, [R2+URZ+0xa0], R3 ;  /* 0x0000a003020075a7 */ /* 0x0022a400080011ff */
[----:B--2---:R-:W-:Y:S05]  /*7c10*/  @!P0 NANOSLEEP.SYNCS 0x989680 ;  /* 0x009896800000895d */ /* 0x004fea0003900000 */
[----:B------:R-:W2:Y:S02]  /*7c20*/  @!P0 SYNCS.PHASECHK.TRANS64 P0, [R2+URZ+0xa0], R3 ;  /* 0x0000a003020085a7 */ /* 0x000ea400080010ff */
[----:B--2---:R-:W-:Y:S05]  /*7c30*/  @!P0 BRA `(.L_x_32) ;  /* 0xfffffffc00f08947 */ /* 0x004fea000383ffff */
[----:B------:R-:W-:Y:S05]  /*7c40*/  BRA `(.L_x_112) ;  /* 0xffffffa0003c7947 */ /* 0x000fea000383ffff */
.L_x_36:
[----:B----4-:R-:W-:-:S07]  /*7c50*/  MOV R0, UR5 ;  /* 0x0000000500007c02 */ /* 0x010fce0008000f00 */
.L_x_113:
[----:B-1----:R1:W2:Y:S02]  /*7c60*/  SYNCS.PHASECHK.TRANS64.TRYWAIT P0, [R0+URZ], R3 ;  /* 0x00000003000075a7 */ /* 0x0022a400080011ff */
[----:B--2---:R-:W-:Y:S05]  /*7c70*/  @!P0 NANOSLEEP.SYNCS 0x989680 ;  /* 0x009896800000895d */ /* 0x004fea0003900000 */
[----:B------:R-:W2:Y:S02]  /*7c80*/  @!P0 SYNCS.PHASECHK.TRANS64 P0, [R0+URZ], R3 ;  /* 0x00000003000085a7 */ /* 0x000ea400080010ff */
[----:B--2---:R-:W-:Y:S05]  /*7c90*/  @!P0 BRA `(.L_x_113) ;  /* 0xfffffffc00f08947 */ /* 0x004fea000383ffff */
[----:B------:R-:W-:Y:S05]  /*7ca0*/  BRA `(.L_x_114) ;  /* 0xffffffa400ac7947 */ /* 0x000fea000383ffff */
.L_x_37:
[----:B----4-:R-:W-:-:S07]  /*7cb0*/  MOV R0, UR5 ;  /* 0x0000000500007c02 */ /* 0x010fce0008000f00 */
.L_x_115:
[----:B-1----:R1:W2:Y:S02]  /*7cc0*/  SYNCS.PHASECHK.TRANS64.TRYWAIT P0, [R0+URZ], R3 ;  /* 0x00000003000075a7 */ /* 0x0022a400080011ff */
[----:B--2---:R-:W-:Y:S05]  /*7cd0*/  @!P0 NANOSLEEP.SYNCS 0x989680 ;  /* 0x009896800000895d */ /* 0x004fea0003900000 */
[----:B------:R-:W2:Y:S02]  /*7ce0*/  @!P0 SYNCS.PHASECHK.TRANS64 P0, [R0+URZ], R3 ;  /* 0x00000003000085a7 */ /* 0x000ea400080010ff */
[----:B--2---:R-:W-:Y:S05]  /*7cf0*/  @!P0 BRA `(.L_x_115) ;  /* 0xfffffffc00f08947 */ /* 0x004fea000383ffff */
[----:B------:R-:W-:Y:S05]  /*7d00*/  BRA `(.L_x_116) ;  /* 0xffffffa400b87947 */ /* 0x000fea000383ffff */
.L_x_38:
[----:B----4-:R-:W-:-:S07]  /*7d10*/  MOV R0, UR5 ;  /* 0x0000000500007c02 */ /* 0x010fce0008000f00 */
.L_x_117:
[----:B-1----:R1:W2:Y:S02]  /*7d20*/  SYNCS.PHASECHK.TRANS64.TRYWAIT P0, [R0+URZ], R3 ;  /* 0x00000003000075a7 */ /* 0x0022a400080011ff */
[----:B--2---:R-:W-:Y:S05]  /*7d30*/  @!P0 NANOSLEEP.SYNCS 0x989680 ;  /* 0x009896800000895d */ /* 0x004fea0003900000 */
[----:B------:R-:W2:Y:S02]  /*7d40*/  @!P0 SYNCS.PHASECHK.TRANS64 P0, [R0+URZ], R3 ;  /* 0x00000003000085a7 */ /* 0x000ea400080010ff */
[----:B--2---:R-:W-:Y:S05]  /*7d50*/  @!P0 BRA `(.L_x_117) ;  /* 0xfffffffc00f08947 */ /* 0x004fea000383ffff */
[----:B------:R-:W-:Y:S05]  /*7d60*/  BRA `(.L_x_118) ;  /* 0xffffffa400c47947 */ /* 0x000fea000383ffff */
.L_x_39:
[----:B----4-:R-:W-:-:S07]  /*7d70*/  MOV R0, UR5 ;  /* 0x0000000500007c02 */ /* 0x010fce0008000f00 */
.L_x_119:
[----:B-1----:R1:W2:Y:S02]  /*7d80*/  SYNCS.PHASECHK.TRANS64.TRYWAIT P0, [R0+URZ], R3 ;  /* 0x00000003000075a7 */ /* 0x0022a400080011ff */
[----:B--2---:R-:W-:Y:S05]  /*7d90*/  @!P0 NANOSLEEP.SYNCS 0x989680 ;  /* 0x009896800000895d */ /* 0x004fea0003900000 */
[----:B------:R-:W2:Y:S02]  /*7da0*/  @!P0 SYNCS.PHASECHK.TRANS64 P0, [R0+URZ], R3 ;  /* 0x00000003000085a7 */ /* 0x000ea400080010ff */
[----:B--2---:R-:W-:Y:S05]  /*7db0*/  @!P0 BRA `(.L_x_119) ;  /* 0xfffffffc00f08947 */ /* 0x004fea000383ffff */
[----:B------:R-:W-:Y:S05]  /*7dc0*/  BRA `(.L_x_120) ;  /* 0xffffffa400d07947 */ /* 0x000fea000383ffff */
.L_x_40:
[----:B----4-:R-:W-:-:S07]  /*7dd0*/  MOV R0, UR5 ;  /* 0x0000000500007c02 */ /* 0x010fce0008000f00 */
.L_x_121:
[----:B-1----:R1:W2:Y:S02]  /*7de0*/  SYNCS.PHASECHK.TRANS64.TRYWAIT P0, [R0+URZ], R3 ;  /* 0x00000003000075a7 */ /* 0x0022a400080011ff */
[----:B--2---:R-:W-:Y:S05]  /*7df0*/  @!P0 NANOSLEEP.SYNCS 0x989680 ;  /* 0x009896800000895d */ /* 0x004fea0003900000 */
[----:B------:R-:W2:Y:S02]  /*7e00*/  @!P0 SYNCS.PHASECHK.TRANS64 P0, [R0+URZ], R3 ;  /* 0x00000003000085a7 */ /* 0x000ea400080010ff */
[----:B--2---:R-:W-:Y:S05]  /*7e10*/  @!P0 BRA `(.L_x_121) ;  /* 0xfffffffc00f08947 */ /* 0x004fea000383ffff */
[----:B------:R-:W-:Y:S05]  /*7e20*/  BRA `(.L_x_122) ;  /* 0xffffffa400dc7947 */ /* 0x000fea000383ffff */
.L_x_41:
[----:B----4-:R-:W-:-:S07]  /*7e30*/  MOV R0, UR5 ;  /* 0x0000000500007c02 */ /* 0x010fce0008000f00 */
.L_x_123:
[----:B-1----:R1:W2:Y:S02]  /*7e40*/  SYNCS.PHASECHK.TRANS64.TRYWAIT P0, [R0+URZ], R3 ;  /* 0x00000003000075a7 */ /* 0x0022a400080011ff */
[----:B--2---:R-:W-:Y:S05]  /*7e50*/  @!P0 NANOSLEEP.SYNCS 0x989680 ;  /* 0x009896800000895d */ /* 0x004fea0003900000 */
[----:B------:R-:W2:Y:S02]  /*7e60*/  @!P0 SYNCS.PHASECHK.TRANS64 P0, [R0+URZ], R3 ;  /* 0x00000003000085a7 */ /* 0x000ea400080010ff */
[----:B--2---:R-:W-:Y:S05]  /*7e70*/  @!P0 BRA `(.L_x_123) ;  /* 0xfffffffc00f08947 */ /* 0x004fea000383ffff */
[----:B------:R-:W-:Y:S05]  /*7e80*/  BRA `(.L_x_124) ;  /* 0xffffffa400e87947 */ /* 0x000fea000383ffff */
.L_x_44:
[----:B-1----:R1:W2:Y:S02]  /*7e90*/  SYNCS.PHASECHK.TRANS64.TRYWAIT P0, [R0+URZ+0x100], R5 ;  /* 0x00010005000075a7 */ /* 0x0022a400080011ff */
[----:B--2---:R-:W-:Y:S05]  /*7ea0*/  @!P0 NANOSLEEP.SYNCS 0x989680 ;  /* 0x009896800000895d */ /* 0x004fea0003900000 */
[----:B------:R-:W2:Y:S02]  /*7eb0*/  @!P0 SYNCS.PHASECHK.TRANS64 P0, [R0+URZ+0x100], R5 ;  /* 0x00010005000085a7 */ /* 0x000ea400080010ff */
[----:B--2---:R-:W-:Y:S05]  /*7ec0*/  @!P0 BRA `(.L_x_44) ;  /* 0xfffffffc00f08947 */ /* 0x004fea000383ffff */
[----:B------:R-:W-:Y:S05]  /*7ed0*/  BRA `(.L_x_125) ;  /* 0xffffffa800447947 */ /* 0x000fea000383ffff */
.L_x_45:
[----:B------:R-:W-:-:S07]  /*7ee0*/  MOV R0, UR5 ;  /* 0x0000000500007c02 */ /* 0x000fce0008000f00 */
.L_x_126:
[----:B-1----:R1:W2:Y:S02]  /*7ef0*/  SYNCS.PHASECHK.TRANS64.TRYWAIT P0, [R0+URZ+0xb0], R5 ;  /* 0x0000b005000075a7 */ /* 0x0022a400080011ff */
[----:B--2---:R-:W-:Y:S05]  /*7f00*/  @!P0 NANOSLEEP.SYNCS 0x989680 ;  /* 0x009896800000895d */ /* 0x004fea0003900000 */
[----:B------:R-:W2:Y:S02]  /*7f10*/  @!P0 SYNCS.PHASECHK.TRANS64 P0, [R0+URZ+0xb0], R5 ;  /* 0x0000b005000085a7 */ /* 0x000ea400080010ff */
[----:B--2---:R-:W-:Y:S05]  /*7f20*/  @!P0 BRA `(.L_x_126) ;  /* 0xfffffffc00f08947 */ /* 0x004fea000383ffff */
[----:B------:R-:W-:Y:S05]  /*7f30*/  BRA `(.L_x_127) ;  /* 0xffffffa800547947 */ /* 0x000fea000383ffff */
.L_x_46:
[----:B-1----:R1:W2:Y:S02]  /*7f40*/  SYNCS.PHASECHK.TRANS64.TRYWAIT P1, [R0+URZ+0xa0], R5 ;  /* 0x0000a005000075a7 */ /* 0x0022a400080211ff */
[----:B--2---:R-:W-:Y:S05]  /*7f50*/  @!P1 NANOSLEEP.SYNCS 0x989680 ;  /* 0x009896800000995d */ /* 0x004fea0003900000 */
[----:B------:R-:W2:Y:S02]  /*7f60*/  @!P1 SYNCS.PHASECHK.TRANS64 P1, [R0+URZ+0xa0], R5 ;  /* 0x0000a005000095a7 */ /* 0x000ea400080210ff */
[----:B--2---:R-:W-:Y:S05]  /*7f70*/  @!P1 BRA `(.L_x_46) ;  /* 0xfffffffc00f09947 */ /* 0x004fea000383ffff */
[----:B------:R-:W-:Y:S05]  /*7f80*/  BRA `(.L_x_128) ;  /* 0xffffffa800847947 */ /* 0x000fea000383ffff */
.L_x_49:
[----:B------:R-:W-:-:S07]  /*7f90*/  MOV R0, UR5 ;  /* 0x0000000500007c02 */ /* 0x000fce0008000f00 */
.L_x_129:
[----:B-1----:R1:W2:Y:S02]  /*7fa0*/  SYNCS.PHASECHK.TRANS64.TRYWAIT P0, [R0+URZ+0xb0], R3 ;  /* 0x0000b003000075a7 */ /* 0x0022a400080011ff */
[----:B--2---:R-:W-:Y:S05]  /*7fb0*/  @!P0 NANOSLEEP.SYNCS 0x989680 ;  /* 0x009896800000895d */ /* 0x004fea0003900000 */
[----:B------:R-:W2:Y:S02]  /*7fc0*/  @!P0 SYNCS.PHASECHK.TRANS64 P0, [R0+URZ+0xb0], R3 ;  /* 0x0000b003000085a7 */ /* 0x000ea400080010ff */
[----:B--2---:R-:W-:Y:S05]  /*7fd0*/  @!P0 BRA `(.L_x_129) ;  /* 0xfffffffc00f08947 */ /* 0x004fea000383ffff */
[----:B------:R-:W-:Y:S05]  /*7fe0*/  BRA `(.L_x_48) ;  /* 0xffffffa800d87947 */ /* 0x000fea000383ffff */
.L_x_56:
[----:B-1----:R1:W2:Y:S02]  /*7ff0*/  SYNCS.PHASECHK.TRANS64.TRYWAIT P1, [R0+URZ+0xa0], R5 ;  /* 0x0000a005000075a7 */ /* 0x0022a400080211ff */
[----:B--2---:R-:W-:Y:S05]  /*8000*/  @!P1 NANOSLEEP.SYNCS 0x989680 ;  /* 0x009896800000995d */ /* 0x004fea0003900000 */
[----:B------:R-:W2:Y:S02]  /*8010*/  @!P1 SYNCS.PHASECHK.TRANS64 P1, [R0+URZ+0xa0], R5 ;  /* 0x0000a005000095a7 */ /* 0x000ea400080210ff */
[----:B--2---:R-:W-:Y:S05]  /*8020*/  @!P1 BRA `(.L_x_56) ;  /* 0xfffffffc00f09947 */ /* 0x004fea000383ffff */
[----:B------:R-:W-:Y:S05]  /*8030*/  BRA `(.L_x_130) ;  /* 0xffffffb000487947 */ /* 0x000fea000383ffff */
.L_x_57:
[----:B------:R-:W-:-:S07]  /*8040*/  MOV R3, UR14 ;  /* 0x0000000e00037c02 */ /* 0x000fce0008000f00 */
.L_x_131:
[----:B-1----:R1:W2:Y:S02]  /*8050*/  SYNCS.PHASECHK.TRANS64.TRYWAIT P0, [R3+URZ+0xe0], R0 ;  /* 0x0000e000030075a7 */ /* 0x0022a400080011ff */
[----:B--2---:R-:W-:Y:S05]  /*8060*/  @!P0 NANOSLEEP.SYNCS 0x989680 ;  /* 0x009896800000895d */ /* 0x004fea0003900000 */
[----:B------:R-:W2:Y:S02]  /*8070*/  @!P0 SYNCS.PHASECHK.TRANS64 P0, [R3+URZ+0xe0], R0 ;  /* 0x0000e000030085a7 */ /* 0x000ea400080010ff */
[----:B--2---:R-:W-:Y:S05]  /*8080*/  @!P0 BRA `(.L_x_131) ;  /* 0xfffffffc00f08947 */ /* 0x004fea000383ffff */
[----:B------:R-:W-:Y:S05]  /*8090*/  BRA `(.L_x_132) ;  /* 0xffffffb000807947 */ /* 0x000fea000383ffff */
.L_x_60:
[----:B------:R-:W-:Y:S07]  /*80a0*/  MOV R0, UR7 ;  /* 0x0000000700007c02 */ /* 0x000fee0008000f00 */
.L_x_133:
[----:B-1----:R1:W2:Y:S02]  /*80b0*/  SYNCS.PHASECHK.TRANS64.TRYWAIT P0, [R0+URZ], R3 ;  /* 0x00000003000075a7 */ /* 0x0022a400080011ff */
[----:B--2---:R-:W-:Y:S05]  /*80c0*/  @!P0 NANOSLEEP.SYNCS 0x989680 ;  /* 0x009896800000895d */ /* 0x004fea0003900000 */
[----:B------:R-:W2:Y:S02]  /*80d0*/  @!P0 SYNCS.PHASECHK.TRANS64 P0, [R0+URZ], R3 ;  /* 0x00000003000085a7 */ /* 0x000ea400080010ff */
[----:B--2---:R-:W-:Y:S05]  /*80e0*/  @!P0 BRA `(.L_x_133) ;  /* 0xfffffffc00f08947 */ /* 0x004fea000383ffff */
[----:B------:R-:W-:Y:S05]  /*80f0*/  BRA `(.L_x_59) ;  /* 0xffffffb0009c7947 */ /* 0x000fea000383ffff */
.L_x_63:
[----:B------:R-:W-:-:S07]  /*8100*/  MOV R0, UR5 ;  /* 0x0000000500007c02 */ /* 0x000fce0008000f00 */
.L_x_134:
[----:B--2---:R2:W3:Y:S02]  /*8110*/  SYNCS.PHASECHK.TRANS64.TRYWAIT P0, [R0+URZ], R3 ;  /* 0x00000003000075a7 */ /* 0x0044e400080011ff */
[----:B---3--:R-:W-:Y:S05]  /*8120*/  @!P0 NANOSLEEP.SYNCS 0x989680 ;  /* 0x009896800000895d */ /* 0x008fea0003900000 */
[----:B------:R-:W3:Y:S02]  /*8130*/  @!P0 SYNCS.PHASECHK.TRANS64 P0, [R0+URZ], R3 ;  /* 0x00000003000085a7 */ /* 0x000ee400080010ff */
[----:B---3--:R-:W-:Y:S05]  /*8140*/  @!P0 BRA `(.L_x_134) ;  /* 0xfffffffc00f08947 */ /* 0x008fea000383ffff */
[----:B------:R-:W-:Y:S05]  /*8150*/  BRA `(.L_x_135) ;  /* 0xffffffb400787947 */ /* 0x000fea000383ffff */
.L_x_64:
[----:B------:R-:W-:-:S07]  /*8160*/  MOV R0, UR5 ;  /* 0x0000000500007c02 */ /* 0x000fce0008000f00 */
.L_x_136:
[----:B--2---:R2:W3:Y:S02]  /*8170*/  SYNCS.PHASECHK.TRANS64.TRYWAIT P0, [R0+URZ], R3 ;  /* 0x00000003000075a7 */ /* 0x0044e400080011ff */
[----:B---3--:R-:W-:Y:S05]  /*8180*/  @!P0 NANOSLEEP.SYNCS 0x989680 ;  /* 0x009896800000895d */ /* 0x008fea0003900000 */
[----:B------:R-:W3:Y:S02]  /*8190*/  @!P0 SYNCS.PHASECHK.TRANS64 P0, [R0+URZ], R3 ;  /* 0x00000003000085a7 */ /* 0x000ee400080010ff */
[----:B---3--:R-:W-:Y:S05]  /*81a0*/  @!P0 BRA `(.L_x_136) ;  /* 0xfffffffc00f08947 */ /* 0x008fea000383ffff */
[----:B------:R-:W-:Y:S05]  /*81b0*/  BRA `(.L_x_137) ;  /* 0xffffffb400847947 */ /* 0x000fea000383ffff */
.L_x_65:
[----:B------:R-:W-:-:S07]  /*81c0*/  MOV R0, UR5 ;  /* 0x0000000500007c02 */ /* 0x000fce0008000f00 */
.L_x_138:
[----:B--2---:R2:W3:Y:S02]  /*81d0*/  SYNCS.PHASECHK.TRANS64.TRYWAIT P0, [R0+URZ], R3 ;  /* 0x00000003000075a7 */ /* 0x0044e400080011ff */
[----:B---3--:R-:W-:Y:S05]  /*81e0*/  @!P0 NANOSLEEP.SYNCS 0x989680 ;  /* 0x009896800000895d */ /* 0x008fea0003900000 */
[----:B------:R-:W3:Y:S02]  /*81f0*/  @!P0 SYNCS.PHASECHK.TRANS64 P0, [R0+URZ], R3 ;  /* 0x00000003000085a7 */ /* 0x000ee400080010ff */
[----:B---3--:R-:W-:Y:S05]  /*8200*/  @!P0 BRA `(.L_x_138) ;  /* 0xfffffffc00f08947 */ /* 0x008fea000383ffff */
[----:B------:R-:W-:Y:S05]  /*8210*/  BRA `(.L_x_139) ;  /* 0xffffffb400907947 */ /* 0x000fea000383ffff */
.L_x_66:
[----:B------:R-:W-:-:S07]  /*8220*/  MOV R0, UR6 ;  /* 0x0000000600007c02 */ /* 0x000fce0008000f00 */
.L_x_140:
[----:B--2---:R2:W3:Y:S02]  /*8230*/  SYNCS.PHASECHK.TRANS64.TRYWAIT P0, [R0+URZ], R3 ;  /* 0x00000003000075a7 */ /* 0x0044e400080011ff */
[----:B---3--:R-:W-:Y:S05]  /*8240*/  @!P0 NANOSLEEP.SYNCS 0x989680 ;  /* 0x009896800000895d */ /* 0x008fea0003900000 */
[----:B------:R-:W3:Y:S02]  /*8250*/  @!P0 SYNCS.PHASECHK.TRANS64 P0, [R0+URZ], R3 ;  /* 0x00000003000085a7 */ /* 0x000ee400080010ff */
[----:B---3--:R-:W-:Y:S05]  /*8260*/  @!P0 BRA `(.L_x_140) ;  /* 0xfffffffc00f08947 */ /* 0x008fea000383ffff */
[----:B------:R-:W-:Y:S05]  /*8270*/  BRA `(.L_x_141) ;  /* 0xffffffb4009c7947 */ /* 0x000fea000383ffff */
.L_x_71:
[----:B--2---:R2:W3:Y:S02]  /*8280*/  SYNCS.PHASECHK.TRANS64.TRYWAIT P0, [R0+URZ+0xa0], R3 ;  /* 0x0000a003000075a7 */ /* 0x0044e400080011ff */
[----:B---3--:R-:W-:Y:S05]  /*8290*/  @!P0 NANOSLEEP.SYNCS 0x989680 ;  /* 0x009896800000895d */ /* 0x008fea0003900000 */
[----:B------:R-:W3:Y:S02]  /*82a0*/  @!P0 SYNCS.PHASECHK.TRANS64 P0, [R0+URZ+0xa0], R3 ;  /* 0x0000a003000085a7 */ /* 0x000ee400080010ff */
[----:B---3--:R-:W-:Y:S05]  /*82b0*/  @!P0 BRA `(.L_x_71) ;  /* 0xfffffffc00f08947 */ /* 0x008fea000383ffff */
[----:B------:R-:W-:Y:S05]  /*82c0*/  BRA `(.L_x_142) ;  /* 0xffffffb800987947 */ /* 0x000fea000383ffff */
.L_x_74:
[----:B------:R-:W-:Y:S07]  /*82d0*/  MOV R0, UR4 ;  /* 0x0000000400007c02 */ /* 0x000fee0008000f00 */
.L_x_143:
[----:B--2---:R2:W3:Y:S02]  /*82e0*/  SYNCS.PHASECHK.TRANS64.TRYWAIT P0, [R0+URZ+0x98], R3 ;  /* 0x00009803000075a7 */ /* 0x0044e400080011ff */
[----:B---3--:R-:W-:Y:S05]  /*82f0*/  @!P0 NANOSLEEP.SYNCS 0x989680 ;  /* 0x009896800000895d */ /* 0x008fea0003900000 */
[----:B------:R-:W3:Y:S02]  /*8300*/  @!P0 SYNCS.PHASECHK.TRANS64 P0, [R0+URZ+0x98], R3 ;  /* 0x00009803000085a7 */ /* 0x000ee400080010ff */
[----:B---3--:R-:W-:Y:S05]  /*8310*/  @!P0 BRA `(.L_x_143) ;  /* 0xfffffffc00f08947 */ /* 0x008fea000383ffff */
[----:B------:R-:W-:Y:S05]  /*8320*/  BRA `(.L_x_73) ;  /* 0xffffffbc00807947 */ /* 0x000fea000383ffff */
.L_x_77:
[----:B------:R-:W-:Y:S07]  /*8330*/  MOV R3, UR13 ;  /* 0x0000000d00037c02 */ /* 0x000fee0008000f00 */
.L_x_144:
[----:B-1----:R1:W2:Y:S02]  /*8340*/  SYNCS.PHASECHK.TRANS64.TRYWAIT P3, [R3+URZ+0x80], R12 ;  /* 0x0000800c030075a7 */ /* 0x0022a400080611ff */
[----:B--2---:R-:W-:Y:S05]  /*8350*/  @!P3 NANOSLEEP.SYNCS 0x989680 ;  /* 0x009896800000b95d */ /* 0x004fea0003900000 */
[----:B------:R-:W2:Y:S02]  /*8360*/  @!P3 SYNCS.PHASECHK.TRANS64 P3, [R3+URZ+0x80], R12 ;  /* 0x0000800c0300b5a7 */ /* 0x000ea400080610ff */
[----:B--2---:R-:W-:Y:S05]  /*8370*/  @!P3 BRA `(.L_x_144) ;  /* 0xfffffffc00f0b947 */ /* 0x004fea000383ffff */
[----:B------:R-:W-:Y:S05]  /*8380*/  BRA `(.L_x_145) ;  /* 0xffffffc0001c7947 */ /* 0x000fea000383ffff */
.L_x_79:
[----:B------:R-:W-:-:S07]  /*8390*/  MOV R0, UR4 ;  /* 0x0000000400007c02 */ /* 0x000fce0008000f00 */
.L_x_146:
[----:B-1----:R1:W2:Y:S02]  /*83a0*/  SYNCS.PHASECHK.TRANS64.TRYWAIT P0, [R0+URZ], R3 ;  /* 0x00000003000075a7 */ /* 0x0022a400080011ff */
[----:B--2---:R-:W-:Y:S05]  /*83b0*/  @!P0 NANOSLEEP.SYNCS 0x989680 ;  /* 0x009896800000895d */ /* 0x004fea0003900000 */
[----:B------:R-:W2:Y:S02]  /*83c0*/  @!P0 SYNCS.PHASECHK.TRANS64 P0, [R0+URZ], R3 ;  /* 0x00000003000085a7 */ /* 0x000ea400080010ff */
[----:B--2---:R-:W-:Y:S05]  /*83d0*/  @!P0 BRA `(.L_x_146) ;  /* 0xfffffffc00f08947 */ /* 0x004fea000383ffff */
[----:B------:R-:W-:Y:S05]  /*83e0*/  BRA `(.L_x_147) ;  /* 0xffffffc400207947 */ /* 0x000fea000383ffff */
.L_x_81:
[----:B--2---:R2:W4:Y:S02]  /*83f0*/  SYNCS.PHASECHK.TRANS64.TRYWAIT P0, [R0+URZ+0xa0], R3 ;  /* 0x0000a003000075a7 */ /* 0x00452400080011ff */
[----:B----4-:R-:W-:Y:S05]  /*8400*/  @!P0 NANOSLEEP.SYNCS 0x989680 ;  /* 0x009896800000895d */ /* 0x010fea0003900000 */
[----:B------:R-:W4:Y:S02]  /*8410*/  @!P0 SYNCS.PHASECHK.TRANS64 P0, [R0+URZ+0xa0], R3 ;  /* 0x0000a003000085a7 */ /* 0x000f2400080010ff */
[----:B----4-:R-:W-:Y:S05]  /*8420*/  @!P0 BRA `(.L_x_81) ;  /* 0xfffffffc00f08947 */ /* 0x010fea000383ffff */
[----:B------:R-:W-:Y:S05]  /*8430*/  BRA `(.L_x_148) ;  /* 0xffffffc400f07947 */ /* 0x000fea000383ffff */
.L_x_91:
[----:B-1----:R1:W2:Y:S02]  /*8440*/  SYNCS.PHASECHK.TRANS64.TRYWAIT P0, [R0+URZ+0x70], R7 ;  /* 0x00007007000075a7 */ /* 0x0022a400080011ff */
[----:B--2---:R-:W-:Y:S05]  /*8450*/  @!P0 NANOSLEEP.SYNCS 0x989680 ;  /* 0x009896800000895d */ /* 0x004fea0003900000 */
[----:B------:R-:W2:Y:S02]  /*8460*/  @!P0 SYNCS.PHASECHK.TRANS64 P0, [R0+URZ+0x70], R7 ;  /* 0x00007007000085a7 */ /* 0x000ea400080010ff */
[----:B--2---:R-:W-:Y:S05]  /*8470*/  @!P0 BRA `(.L_x_91) ;  /* 0xfffffffc00f08947 */ /* 0x004fea000383ffff */
[----:B------:R-:W-:Y:S05]  /*8480*/  BRA `(.L_x_90) ;  /* 0xffffffd400087947 */ /* 0x000fea000383ffff */
.L_x_93:
[----:B-1----:R1:W4:Y:S02]  /*8490*/  SYNCS.PHASECHK.TRANS64.TRYWAIT P1, [R160+URZ+0xc0], R3 ;  /* 0x0000c003a00075a7 */ /* 0x00232400080211ff */
[----:B----4-:R-:W-:Y:S05]  /*84a0*/  @!P1 NANOSLEEP.SYNCS 0x989680 ;  /* 0x009896800000995d */ /* 0x010fea0003900000 */
[----:B------:R-:W4:Y:S02]  /*84b0*/  @!P1 SYNCS.PHASECHK.TRANS64 P1, [R160+URZ+0xc0], R3 ;  /* 0x0000c003a00095a7 */ /* 0x000f2400080210ff */
[----:B----4-:R-:W-:Y:S05]  /*84c0*/  @!P1 BRA `(.L_x_93) ;  /* 0xfffffffc00f09947 */ /* 0x010fea000383ffff */
[----:B------:R-:W-:Y:S05]  /*84d0*/  BRA `(.L_x_92) ;  /* 0xffffffd400947947 */ /* 0x000fea000383ffff */
        .weak           $__internal_0_$__cuda_sm10x_tcgen05_guardrail_trap_col_being_dealloced_not_returned_by_alloc
        .type           $__internal_0_$__cuda_sm10x_tcgen05_guardrail_trap_col_being_dealloced_not_returned_by_alloc,@function
        .size           $__internal_0_$__cuda_sm10x_tcgen05_guardrail_trap_col_being_dealloced_not_returned_by_alloc,($__internal_1_$__cuda_sm10x_tcgen05_guardrail_trap_phase_invalid_during_alloc - $__internal_0_$__cuda_sm10x_tcgen05_guardrail_trap_col_being_dealloced_not_returned_by_alloc)
$__internal_0_$__cuda_sm10x_tcgen05_guardrail_trap_col_being_dealloced_not_returned_by_alloc:
[----:B------:R-:W-:Y:S05]  /*84e0*/  BPT.TRAP 0x1 ;  /* 0x000000040000795c */ /* 0x000fea0000300000 */
[----:B------:R-:W-:-:S04]  /*84f0*/  HFMA2 R3, -RZ, RZ, 0, 0 ;  /* 0x00000000ff037431 */ /* 0x000fc800000001ff */
[----:B------:R-:W-:Y:S05]  /*8500*/  RET.REL.NODEC R2 `(_ZN7cutlass13device_kernelINS_4gemm6kernel13GemmUniversalIN4cute5tupleIJiiiiEEENS1_10collective13CollectiveMmaINS1_35MainloopSm100TmaUmmaWarpSpecializedILi7ELi2ELi4ENS5_IJNS4_1CILi1EEESB_SB_EEEEENS5_IJNSA_ILi128EEENSA_ILi80EEENSA_ILi64EEEEEENS_10bfloat16_tENS5_IJlSB_lEEESI_SJ_NS4_8TiledMMAINS4_8MMA_AtomIJNS4_20SM100_MMA_F16BF16_SSISI_SI_fLi128ELi80ELNS4_4UMMA5MajorE0ELSO_0ELNSN_7ScaleInE0ELSP_0EEEEEENS4_6LayoutISC_NS5_IJNSA_ILi0EEEST_ST_EEEEENS5_IJNS4_10UnderscoreESW_SW_EEEEENS4_13SM90_TMA_LOADENS4_14ComposedLayoutINS4_7SwizzleILi3ELi4ELi3EEENS4_18smem_ptr_flag_bitsILi16EEENSS_INS5_IJNSA_ILi8EEESG_EEENS5_IJSG_SB_EEEEEEEvNS4_8identityESZ_S19_vS1A_EENS_8epilogue10collective18CollectiveEpilogueINS1C_23Sm100TmaWarpSpecializedILi2ELi1ELi80ELb1ELb0EEEJSH_NS5_IJNSS_ISE_SB_EENSS_ISF_SB_EEEEESI_SJ_SI_SJ_NS1C_6fusion15FusionCallbacksIS1G_NS1K_17LinearCombinationISI_fSI_fLNS_15FloatRoundStyleE2EEESH_S1J_JEEENS4_5SM1004TMEM4LOAD26SM100_TMEM_LOAD_32dp32b16xESZ_NS10_INS11_ILi1ELi4ELi3EEES14_NSS_INS5_IJS15_NSA_ILi16EEEEEENS5_IJS1V_SB_EEEEEEENS4_39AutoVectorizingCopyWithAssumedAlignmentILi128EEENS4_14SM90_TMA_STOREES1Z_S21_S21_EEEvvEEEEvNT_6ParamsE) ;  /* 0xffffff7802bc7950 */ /* 0x000fea0003c3ffff */
        .weak           $__internal_1_$__cuda_sm10x_tcgen05_guardrail_trap_phase_invalid_during_alloc
        .type           $__internal_1_$__cuda_sm10x_tcgen05_guardrail_trap_phase_invalid_during_alloc,@function
        .size           $__internal_1_$__cuda_sm10x_tcgen05_guardrail_trap_phase_invalid_during_alloc,($__internal_2_$__cuda_sm10x_tcgen05_guardrail_trap_unallocated_columns_being_dealloced - $__internal_1_$__cuda_sm10x_tcgen05_guardrail_trap_phase_invalid_during_alloc)
$__internal_1_$__cuda_sm10x_tcgen05_guardrail_trap_phase_invalid_during_alloc:
[----:B------:R-:W-:Y:S05]  /*8510*/  BPT.TRAP 0x1 ;  /* 0x000000040000795c */ /* 0x000fea0000300000 */
[----:B------:R-:W-:-:S04]  /*8520*/  MOV R3, 0x0 ;  /* 0x0000000000037802 */ /* 0x000fc80000000f00 */
[----:B------:R-:W-:Y:S05]  /*8530*/  RET.REL.NODEC R2 `(_ZN7cutlass13device_kernelINS_4gemm6kernel13GemmUniversalIN4cute5tupleIJiiiiEEENS1_10collective13CollectiveMmaINS1_35MainloopSm100TmaUmmaWarpSpecializedILi7ELi2ELi4ENS5_IJNS4_1CILi1EEESB_SB_EEEEENS5_IJNSA_ILi128EEENSA_ILi80EEENSA_ILi64EEEEEENS_10bfloat16_tENS5_IJlSB_lEEESI_SJ_NS4_8TiledMMAINS4_8MMA_AtomIJNS4_20SM100_MMA_F16BF16_SSISI_SI_fLi128ELi80ELNS4_4UMMA5MajorE0ELSO_0ELNSN_7ScaleInE0ELSP_0EEEEEENS4_6LayoutISC_NS5_IJNSA_ILi0EEEST_ST_EEEEENS5_IJNS4_10UnderscoreESW_SW_EEEEENS4_13SM90_TMA_LOADENS4_14ComposedLayoutINS4_7SwizzleILi3ELi4ELi3EEENS4_18smem_ptr_flag_bitsILi16EEENSS_INS5_IJNSA_ILi8EEESG_EEENS5_IJSG_SB_EEEEEEEvNS4_8identityESZ_S19_vS1A_EENS_8epilogue10collective18CollectiveEpilogueINS1C_23Sm100TmaWarpSpecializedILi2ELi1ELi80ELb1ELb0EEEJSH_NS5_IJNSS_ISE_SB_EENSS_ISF_SB_EEEEESI_SJ_SI_SJ_NS1C_6fusion15FusionCallbacksIS1G_NS1K_17LinearCombinationISI_fSI_fLNS_15FloatRoundStyleE2EEESH_S1J_JEEENS4_5SM1004TMEM4LOAD26SM100_TMEM_LOAD_32dp32b16xESZ_NS10_INS11_ILi1ELi4ELi3EEES14_NSS_INS5_IJS15_NSA_ILi16EEEEEENS5_IJS1V_SB_EEEEEEENS4_39AutoVectorizingCopyWithAssumedAlignmentILi128EEENS4_14SM90_TMA_STOREES1Z_S21_S21_EEEvvEEEEvNT_6ParamsE) ;  /* 0xffffff7802b07950 */ /* 0x000fea0003c3ffff */
        .weak           $__internal_2_$__cuda_sm10x_tcgen05_guardrail_trap_unallocated_columns_being_dealloced
        .type           $__internal_2_$__cuda_sm10x_tcgen05_guardrail_trap_unallocated_columns_being_dealloced,@function
        .size           $__internal_2_$__cuda_sm10x_tcgen05_guardrail_trap_unallocated_columns_being_dealloced,(.L_x_150 - $__internal_2_$__cuda_sm10x_tcgen05_guardrail_trap_unallocated_columns_being_dealloced)
$__internal_2_$__cuda_sm10x_tcgen05_guardrail_trap_unallocated_columns_being_dealloced:
[----:B------:R-:W-:Y:S05]  /*8540*/  BPT.TRAP 0x1 ;  /* 0x000000040000795c */ /* 0x000fea0000300000 */
[----:B------:R-:W-:-:S04]  /*8550*/  HFMA2 R3, -RZ, RZ, 0, 0 ;  /* 0x00000000ff037431 */ /* 0x000fc800000001ff */
[----:B------:R-:W-:Y:S05]  /*8560*/  RET.REL.NODEC R2 `(_ZN7cutlass13device_kernelINS_4gemm6kernel13GemmUniversalIN4cute5tupleIJiiiiEEENS1_10collective13CollectiveMmaINS1_35MainloopSm100TmaUmmaWarpSpecializedILi7ELi2ELi4ENS5_IJNS4_1CILi1EEESB_SB_EEEEENS5_IJNSA_ILi128EEENSA_ILi80EEENSA_ILi64EEEEEENS_10bfloat16_tENS5_IJlSB_lEEESI_SJ_NS4_8TiledMMAINS4_8MMA_AtomIJNS4_20SM100_MMA_F16BF16_SSISI_SI_fLi128ELi80ELNS4_4UMMA5MajorE0ELSO_0ELNSN_7ScaleInE0ELSP_0EEEEEENS4_6LayoutISC_NS5_IJNSA_ILi0EEEST_ST_EEEEENS5_IJNS4_10UnderscoreESW_SW_EEEEENS4_13SM90_TMA_LOADENS4_14ComposedLayoutINS4_7SwizzleILi3ELi4ELi3EEENS4_18smem_ptr_flag_bitsILi16EEENSS_INS5_IJNSA_ILi8EEESG_EEENS5_IJSG_SB_EEEEEEEvNS4_8identityESZ_S19_vS1A_EENS_8epilogue10collective18CollectiveEpilogueINS1C_23Sm100TmaWarpSpecializedILi2ELi1ELi80ELb1ELb0EEEJSH_NS5_IJNSS_ISE_SB_EENSS_ISF_SB_EEEEESI_SJ_SI_SJ_NS1C_6fusion15FusionCallbacksIS1G_NS1K_17LinearCombinationISI_fSI_fLNS_15FloatRoundStyleE2EEESH_S1J_JEEENS4_5SM1004TMEM4LOAD26SM100_TMEM_LOAD_32dp32b16xESZ_NS10_INS11_ILi1ELi4ELi3EEES14_NSS_INS5_IJS15_NSA_ILi16EEEEEENS5_IJS1V_SB_EEEEEEENS4_39AutoVectorizingCopyWithAssumedAlignmentILi128EEENS4_14SM90_TMA_STOREES1Z_S21_S21_EEEvvEEEEvNT_6ParamsE) ;  /* 0xffffff7802a47950 */ /* 0x000fea0003c3ffff */
.L_x_149:
[----:B------:R-:W-:-:S00]  /*8570*/  BRA `(.L_x_149) ;  /* 0xfffffffc00fc7947 */ /* 0x000fc0000383ffff */
[----:B------:R-:W-:-:S00]  /*8580*/  NOP ;  /* 0x0000000000007918 */ /* 0x000fc00000000000 */
[----:B------:R-:W-:-:S00]  /*8590*/  NOP ;  /* 0x0000000000007918 */ /* 0x000fc00000000000 */
[----:B------:R-:W-:-:S00]  /*85a0*/  NOP ;  /* 0x0000000000007918 */ /* 0x000fc00000000000 */
[----:B------:R-:W-:-:S00]  /*85b0*/  NOP ;  /* 0x0000000000007918 */ /* 0x000fc00000000000 */
[----:B------:R-:W-:-:S00]  /*85c0*/  NOP ;  /* 0x0000000000007918 */ /* 0x000fc00000000000 */
[----:B------:R-:W-:-:S00]  /*85d0*/  NOP ;  /* 0x0000000000007918 */ /* 0x000fc00000000000 */
[----:B------:R-:W-:-:S00]  /*85e0*/  NOP ;  /* 0x0000000000007918 */ /* 0x000fc00000000000 */
[----:B------:R-:W-:-:S00]  /*85f0*/  NOP ;  /* 0x0000000000007918 */ /* 0x000fc00000000000 */
.L_x_150:


//--------------------- .nv.global.init           --------------------------
	.section	.nv.global.init,"aw",@progbits
.nv.global.init:
	.type		$str$27,@object
	.size		$str$27,($str$28 - $str$27)
$str$27:
        /*0000*/ 	.byte	0x28, 0x61, 0x64, 0x64, 0x72, 0x65, 0x73, 0x73, 0x20, 0x26, 0x20, 0x6d, 0x61, 0x73, 0x6b, 0x29
        /*0010*/ 	.byte	0x20, 0x3d, 0x3d, 0x20, 0x30, 0x00
	.type		$str$28,@object
	.size		$str$28,($str$26 - $str$28)
$str$28:
        /*0016*/ 	.byte	0x2f, 0x74, 0x6d, 0x70, 0x2f, 0x63, 0x75, 0x74, 0x6c, 0x61, 0x73, 0x73, 0x5f, 0x73, 0x77, 0x65
        /*0026*/ 	.byte	0x65, 0x70, 0x5f, 0x73, 0x72, 0x63, 0x2f, 0x69, 0x6e, 0x63, 0x6c, 0x75, 0x64, 0x65, 0x2f, 0x63
        /*0036*/ 	.byte	0x75, 0x74, 0x65, 0x2f, 0x70, 0x6f, 0x69, 0x6e, 0x74, 0x65, 0x72, 0x5f, 0x66, 0x6c, 0x61, 0x67
        /*0046*/ 	.byte	0x67, 0x65, 0x64, 0x2e, 0x68, 0x70, 0x70, 0x00
	.type		$str$26,@object
	.size		$str$26,($str$25 - $str$26)
$str$26:
        /*004e*/ 	.byte	0x2f, 0x74, 0x6d, 0x70, 0x2f, 0x63, 0x75, 0x74, 0x6c, 0x61, 0x73, 0x73, 0x5f, 0x73, 0x77, 0x65
        /*005e*/ 	.byte	0x65, 0x70, 0x5f, 0x73, 0x72, 0x63, 0x2f, 0x69, 0x6e, 0x63, 0x6c, 0x75, 0x64, 0x65, 0x2f, 0x63
        /*006e*/ 	.byte	0x75, 0x74, 0x65, 0x2f, 0x61, 0x74, 0x6f, 0x6d, 0x2f, 0x63, 0x6f, 0x70, 0x79, 0x5f, 0x74, 0x72
        /*007e*/ 	.byte	0x61, 0x69, 0x74, 0x73, 0x5f, 0x73, 0x6d, 0x31, 0x30, 0x30, 0x2e, 0x68, 0x70, 0x70, 0x00
	.type		$str$25,@object
	.size		$str$25,(__unnamed_1 - $str$25)
$str$25:
        /*008d*/ 	.byte	0x28, 0x28, 0x75, 0x69, 0x6e, 0x74, 0x33, 0x32, 0x5f, 0x74, 0x28, 0x74, 0x68, 0x72, 0x65, 0x61
        /*009d*/ 	.byte	0x64, 0x49, 0x64, 0x78, 0x2e, 0x78, 0x29, 0x20, 0x2f, 0x20, 0x33, 0x32, 0x29, 0x20, 0x25, 0x20
        /*00ad*/ 	.byte	0x34, 0x29, 0x20, 0x3d, 0x3d, 0x20, 0x28, 0x28, 0x28, 0x74, 0x6d, 0x65, 0x6d, 0x5f, 0x61, 0x64
        /*00bd*/ 	.byte	0x64, 0x72, 0x20, 0x3e, 0x3e, 0x20, 0x31, 0x36, 0x29, 0x20, 0x2f, 0x20, 0x33, 0x32, 0x29, 0x20
        /*00cd*/ 	.byte	0x25, 0x20, 0x34, 0x29, 0x00
	.type		__unnamed_1,@object
	.size		__unnamed_1,(__unnamed_2 - __unnamed_1)
__unnamed_1:
        /*00d2*/ 	.byte	0x61, 0x75, 0x74, 0x6f, 0x20, 0x63, 0x75, 0x74, 0x65, 0x3a, 0x3a, 0x61, 0x73, 0x5f, 0x70, 0x6f
        /* <DEDUP_REMOVED lines=24> */
        /*0262*/ 	.byte	0x3a, 0x43, 0x3c, 0x31, 0x30, 0x32, 0x34, 0x30, 0x3e, 0x3e, 0x3e, 0x3e, 0x5d, 0x00
	.type		__unnamed_2,@object
	.size		__unnamed_2,(.L_2 - __unnamed_2)
__unnamed_2:
        /* <DEDUP_REMOVED lines=40> */
        /*04f0*/ 	.byte	0x3a, 0x3a, 0x43, 0x3c, 0x30, 0x3e, 0x3e, 0x3e, 0x3e, 0x5d, 0x00
.L_2:


//--------------------- .nv.shared._ZN7cutlass13device_kernelINS_4gemm6kernel13GemmUniversalIN4cute5tupleIJiiiiEEENS1_10collective13CollectiveMmaINS1_35MainloopSm100TmaUmmaWarpSpecializedILi7ELi2ELi4ENS5_IJNS4_1CILi1EEESB_SB_EEEEENS5_IJNSA_ILi128EEENSA_ILi80EEENSA_ILi64EEEEEENS_10bfloat16_tENS5_IJlSB_lEEESI_SJ_NS4_8TiledMMAINS4_8MMA_AtomIJNS4_20SM100_MMA_F16BF16_SSISI_SI_fLi128ELi80ELNS4_4UMMA5MajorE0ELSO_0ELNSN_7ScaleInE0ELSP_0EEEEEENS4_6LayoutISC_NS5_IJNSA_ILi0EEEST_ST_EEEEENS5_IJNS4_10UnderscoreESW_SW_EEEEENS4_13SM90_TMA_LOADENS4_14ComposedLayoutINS4_7SwizzleILi3ELi4ELi3EEENS4_18smem_ptr_flag_bitsILi16EEENSS_INS5_IJNSA_ILi8EEESG_EEENS5_IJSG_SB_EEEEEEEvNS4_8identityESZ_S19_vS1A_EENS_8epilogue10collective18CollectiveEpilogueINS1C_23Sm100TmaWarpSpecializedILi2ELi1ELi80ELb1ELb0EEEJSH_NS5_IJNSS_ISE_SB_EENSS_ISF_SB_EEEEESI_SJ_SI_SJ_NS1C_6fusion15FusionCallbacksIS1G_NS1K_17LinearCombinationISI_fSI_fLNS_15FloatRoundStyleE2EEESH_S1J_JEEENS4_5SM1004TMEM4LOAD26SM100_TMEM_LOAD_32dp32b16xESZ_NS10_INS11_ILi1ELi4ELi3EEES14_NSS_INS5_IJS15_NSA_ILi16EEEEEENS5_IJS1V_SB_EEEEEEENS4_39AutoVectorizingCopyWithAssumedAlignmentILi128EEENS4_14SM90_TMA_STOREES1Z_S21_S21_EEEvvEEEEvNT_6ParamsE --------------------------
	.section	.nv.shared._ZN7cutlass13device_kernelINS_4gemm6kernel13GemmUniversalIN4cute5tupleIJiiiiEEENS1_10collective13CollectiveMmaINS1_35MainloopSm100TmaUmmaWarpSpecializedILi7ELi2ELi4ENS5_IJNS4_1CILi1EEESB_SB_EEEEENS5_IJNSA_ILi128EEENSA_ILi80EEENSA_ILi64EEEEEENS_10bfloat16_tENS5_IJlSB_lEEESI_SJ_NS4_8TiledMMAINS4_8MMA_AtomIJNS4_20SM100_MMA_F16BF16_SSISI_SI_fLi128ELi80ELNS4_4UMMA5MajorE0ELSO_0ELNSN_7ScaleInE0ELSP_0EEEEEENS4_6LayoutISC_NS5_IJNSA_ILi0EEEST_ST_EEEEENS5_IJNS4_10UnderscoreESW_SW_EEEEENS4_13SM90_TMA_LOADENS4_14ComposedLayoutINS4_7SwizzleILi3ELi4ELi3EEENS4_18smem_ptr_flag_bitsILi16EEENSS_INS5_IJNSA_ILi8EEESG_EEENS5_IJSG_SB_EEEEEEEvNS4_8identityESZ_S19_vS1A_EENS_8epilogue10collective18CollectiveEpilogueINS1C_23Sm100TmaWarpSpecializedILi2ELi1ELi80ELb1ELb0EEEJSH_NS5_IJNSS_ISE_SB_EENSS_ISF_SB_EEEEESI_SJ_SI_SJ_NS1C_6fusion15FusionCallbacksIS1G_NS1K_17LinearCombinationISI_fSI_fLNS_15FloatRoundStyleE2EEESH_S1J_JEEENS4_5SM1004TMEM4LOAD26SM100_TMEM_LOAD_32dp32b16xESZ_NS10_INS11_ILi1ELi4ELi3EEES14_NSS_INS5_IJS15_NSA_ILi16EEEEEENS5_IJS1V_SB_EEEEEEENS4_39AutoVectorizingCopyWithAssumedAlignmentILi128EEENS4_14SM90_TMA_STOREES1Z_S21_S21_EEEvvEEEEvNT_6ParamsE,"aw",@nobits
	.sectionflags	@""
	.align	16
	.zero		1024


//--------------------- .nv.shared.reserved.0     --------------------------
	.section	.nv.shared.reserved.0,"aw",@nobits
	.weak		__nv_reservedSMEM_offset_0_alias
	.size		__nv_reservedSMEM_offset_0_alias, 0, 64
	.other		__nv_reservedSMEM_offset_0_alias,@"STO_CUDA_RESERVED_SHARED STV_DEFAULT"
__nv_reservedSMEM_offset_0_alias:
	.zero		0
.nv.shared.reserved.0:
	.zero		64
	.weak		__nv_reservedSMEM_tcgen05_partition
	.type		__nv_reservedSMEM_tcgen05_partition,@object
	.size		__nv_reservedSMEM_tcgen05_partition,(.L_0 - __nv_reservedSMEM_tcgen05_partition)
__nv_reservedSMEM_tcgen05_partition:
	.zero		32
.L_0:


//--------------------- .nv.global                --------------------------
	.section	.nv.global,"aw",@nobits
.nv.global:
	.type		_ZN39_INTERNAL_1c1b16f1_4_k_cu_301f8ee1_94614cute1_E,@object
	.size		_ZN39_INTERNAL_1c1b16f1_4_k_cu_301f8ee1_94614cute1_E,(_ZN39_INTERNAL_1c1b16f1_4_k_cu_301f8ee1_94614cuda3std3__45__cpo6cbeginE - _ZN39_INTERNAL_1c1b16f1_4_k_cu_301f8ee1_94614cute1_E)
_ZN39_INTERNAL_1c1b16f1_4_k_cu_301f8ee1_94614cute1_E:
	.zero		1
	.type		_ZN39_INTERNAL_1c1b16f1_4_k_cu_301f8ee1_94614cuda3std3__45__cpo6cbeginE,@object
	.size		_ZN39_INTERNAL_1c1b16f1_4_k_cu_301f8ee1_94614cuda3std3__45__cpo6cbeginE,(_ZN39_INTERNAL_1c1b16f1_4_k_cu_301f8ee1_94614cuda3std3__48in_placeE - _ZN39_INTERNAL_1c1b16f1_4_k_cu_301f8ee1_94614cuda3std3__45__cpo6cbeginE)
_ZN39_INTERNAL_1c1b16f1_4_k_cu_301f8ee1_94614cuda3std3__45__cpo6cbeginE:
	.zero		1
	.type		_ZN39_INTERNAL_1c1b16f1_4_k_cu_301f8ee1_94614cuda3std3__48in_placeE,@object
	.size		_ZN39_INTERNAL_1c1b16f1_4_k_cu_301f8ee1_94614cuda3std3__48in_placeE,(_ZN39_INTERNAL_1c1b16f1_4_k_cu_301f8ee1_94614cuda3std6ranges3__45__cpo9iter_moveE - _ZN39_INTERNAL_1c1b16f1_4_k_cu_301f8ee1_94614cuda3std3__48in_placeE)
_ZN39_INTERNAL_1c1b16f1_4_k_cu_301f8ee1_94614cuda3std3__48in_placeE:
	.zero		1
	.type		_ZN39_INTERNAL_1c1b16f1_4_k_cu_301f8ee1_94614cuda3std6ranges3__45__cpo9iter_moveE,@object
	.size		_ZN39_INTERNAL_1c1b16f1_4_k_cu_301f8ee1_94614cuda3std6ranges3__45__cpo9iter_moveE,(_ZN39_INTERNAL_1c1b16f1_4_k_cu_301f8ee1_94614cuda3std3__45__cpo5beginE - _ZN39_INTERNAL_1c1b16f1_4_k_cu_301f8ee1_94614cuda3std6ranges3__45__cpo9iter_moveE)
_ZN39_INTERNAL_1c1b16f1_4_k_cu_301f8ee1_94614cuda3std6ranges3__45__cpo9iter_moveE:
	.zero		1
	.type		_ZN39_INTERNAL_1c1b16f1_4_k_cu_301f8ee1_94614cuda3std3__45__cpo5beginE,@object
	.size		_ZN39_INTERNAL_1c1b16f1_4_k_cu_301f8ee1_94614cuda3std3__45__cpo5beginE,(_ZN39_INTERNAL_1c1b16f1_4_k_cu_301f8ee1_94614cuda3std3__441_GLOBAL__N__1c1b16f1_4_k_cu_301f8ee1_94616ignoreE - _ZN39_INTERNAL_1c1b16f1_4_k_cu_301f8ee1_94614cuda3std3__45__cpo5beginE)
_ZN39_INTERNAL_1c1b16f1_4_k_cu_301f8ee1_94614cuda3std3__45__cpo5beginE:
	.zero		1
	.type		_ZN39_INTERNAL_1c1b16f1_4_k_cu_301f8ee1_94614cuda3std3__441_GLOBAL__N__1c1b16f1_4_k_cu_301f8ee1_94616ignoreE,@object
	.size		_ZN39_INTERNAL_1c1b16f1_4_k_cu_301f8ee1_94614cuda3std3__441_GLOBAL__N__1c1b16f1_4_k_cu_301f8ee1_94616ignoreE,(_ZN39_INTERNAL_1c1b16f1_4_k_cu_301f8ee1_94614cute7productE - _ZN39_INTERNAL_1c1b16f1_4_k_cu_301f8ee1_94614cuda3std3__441_GLOBAL__N__1c1b16f1_4_k_cu_301f8ee1_94616ignoreE)
_ZN39_INTERNAL_1c1b16f1_4_k_cu_301f8ee1_94614cuda3std3__441_GLOBAL__N__1c1b16f1_4_k_cu_301f8ee1_94616ignoreE:
	.zero		1
	.type		_ZN39_INTERNAL_1c1b16f1_4_k_cu_301f8ee1_94614cute7productE,@object
	.size		_ZN39_INTERNAL_1c1b16f1_4_k_cu_301f8ee1_94614cute7productE,(_ZN39_INTERNAL_1c1b16f1_4_k_cu_301f8ee1_94614cuda3std3__45__cpo3endE - _ZN39_INTERNAL_1c1b16f1_4_k_cu_301f8ee1_94614cute7productE)
_ZN39_INTERNAL_1c1b16f1_4_k_cu_301f8ee1_94614cute7productE:
	.zero		1
	.type		_ZN39_INTERNAL_1c1b16f1_4_k_cu_301f8ee1_94614cuda3std3__45__cpo3endE,@object
	.size		_ZN39_INTERNAL_1c1b16f1_4_k_cu_301f8ee1_94614cuda3std3__45__cpo3endE,(_ZN39_INTERNAL_1c1b16f1_4_k_cu_301f8ee1_94614cuda3std3__419piecewise_constructE - _ZN39_INTERNAL_1c1b16f1_4_k_cu_301f8ee1_94614cuda3std3__45__cpo3endE)
_ZN39_INTERNAL_1c1b16f1_4_k_cu_301f8ee1_94614cuda3std3__45__cpo3endE:
	.zero		1
	.type		_ZN39_INTERNAL_1c1b16f1_4_k_cu_301f8ee1_94614cuda3std3__419piecewise_constructE,@object
	.size		_ZN39_INTERNAL_1c1b16f1_4_k_cu_301f8ee1_94614cuda3std3__419piecewise_constructE,(_ZN39_INTERNAL_1c1b16f1_4_k_cu_301f8ee1_94614cuda3std3__45__cpo4cendE - _ZN39_INTERNAL_1c1b16f1_4_k_cu_301f8ee1_94614cuda3std3__419piecewise_constructE)
_ZN39_INTERNAL_1c1b16f1_4_k_cu_301f8ee1_94614cuda3std3__419piecewise_constructE:
	.zero		1
	.type		_ZN39_INTERNAL_1c1b16f1_4_k_cu_301f8ee1_94614cuda3std3__45__cpo4cendE,@object
	.size		_ZN39_INTERNAL_1c1b16f1_4_k_cu_301f8ee1_94614cuda3std3__45__cpo4cendE,(_ZN39_INTERNAL_1c1b16f1_4_k_cu_301f8ee1_94614cuda3std6ranges3__45__cpo4swapE - _ZN39_INTERNAL_1c1b16f1_4_k_cu_301f8ee1_94614cuda3std3__45__cpo4cendE)
_ZN39_INTERNAL_1c1b16f1_4_k_cu_301f8ee1_94614cuda3std3__45__cpo4cendE:
	.zero		1
	.type		_ZN39_INTERNAL_1c1b16f1_4_k_cu_301f8ee1_94614cuda3std6ranges3__45__cpo4swapE,@object
	.size		_ZN39_INTERNAL_1c1b16f1_4_k_cu_301f8ee1_94614cuda3std6ranges3__45__cpo4swapE,(.L_10 - _ZN39_INTERNAL_1c1b16f1_4_k_cu_301f8ee1_94614cuda3std6ranges3__45__cpo4swapE)
_ZN39_INTERNAL_1c1b16f1_4_k_cu_301f8ee1_94614cuda3std6ranges3__45__cpo4swapE:
	.zero		1
.L_10:


//--------------------- .nv.constant0._ZN7cutlass13device_kernelINS_4gemm6kernel13GemmUniversalIN4cute5tupleIJiiiiEEENS1_10collective13CollectiveMmaINS1_35MainloopSm100TmaUmmaWarpSpecializedILi7ELi2ELi4ENS5_IJNS4_1CILi1EEESB_SB_EEEEENS5_IJNSA_ILi128EEENSA_ILi80EEENSA_ILi64EEEEEENS_10bfloat16_tENS5_IJlSB_lEEESI_SJ_NS4_8TiledMMAINS4_8MMA_AtomIJNS4_20SM100_MMA_F16BF16_SSISI_SI_fLi128ELi80ELNS4_4UMMA5MajorE0ELSO_0ELNSN_7ScaleInE0ELSP_0EEEEEENS4_6LayoutISC_NS5_IJNSA_ILi0EEEST_ST_EEEEENS5_IJNS4_10UnderscoreESW_SW_EEEEENS4_13SM90_TMA_LOADENS4_14ComposedLayoutINS4_7SwizzleILi3ELi4ELi3EEENS4_18smem_ptr_flag_bitsILi16EEENSS_INS5_IJNSA_ILi8EEESG_EEENS5_IJSG_SB_EEEEEEEvNS4_8identityESZ_S19_vS1A_EENS_8epilogue10collective18CollectiveEpilogueINS1C_23Sm100TmaWarpSpecializedILi2ELi1ELi80ELb1ELb0EEEJSH_NS5_IJNSS_ISE_SB_EENSS_ISF_SB_EEEEESI_SJ_SI_SJ_NS1C_6fusion15FusionCallbacksIS1G_NS1K_17LinearCombinationISI_fSI_fLNS_15FloatRoundStyleE2EEESH_S1J_JEEENS4_5SM1004TMEM4LOAD26SM100_TMEM_LOAD_32dp32b16xESZ_NS10_INS11_ILi1ELi4ELi3EEES14_NSS_INS5_IJS15_NSA_ILi16EEEEEENS5_IJS1V_SB_EEEEEEENS4_39AutoVectorizingCopyWithAssumedAlignmentILi128EEENS4_14SM90_TMA_STOREES1Z_S21_S21_EEEvvEEEEvNT_6ParamsE --------------------------
	.section	.nv.constant0._ZN7cutlass13device_kernelINS_4gemm6kernel13GemmUniversalIN4cute5tupleIJiiiiEEENS1_10collective13CollectiveMmaINS1_35MainloopSm100TmaUmmaWarpSpecializedILi7ELi2ELi4ENS5_IJNS4_1CILi1EEESB_SB_EEEEENS5_IJNSA_ILi128EEENSA_ILi80EEENSA_ILi64EEEEEENS_10bfloat16_tENS5_IJlSB_lEEESI_SJ_NS4_8TiledMMAINS4_8MMA_AtomIJNS4_20SM100_MMA_F16BF16_SSISI_SI_fLi128ELi80ELNS4_4UMMA5MajorE0ELSO_0ELNSN_7ScaleInE0ELSP_0EEEEEENS4_6LayoutISC_NS5_IJNSA_ILi0EEEST_ST_EEEEENS5_IJNS4_10UnderscoreESW_SW_EEEEENS4_13SM90_TMA_LOADENS4_14ComposedLayoutINS4_7SwizzleILi3ELi4ELi3EEENS4_18smem_ptr_flag_bitsILi16EEENSS_INS5_IJNSA_ILi8EEESG_EEENS5_IJSG_SB_EEEEEEEvNS4_8identityESZ_S19_vS1A_EENS_8epilogue10collective18CollectiveEpilogueINS1C_23Sm100TmaWarpSpecializedILi2ELi1ELi80ELb1ELb0EEEJSH_NS5_IJNSS_ISE_SB_EENSS_ISF_SB_EEEEESI_SJ_SI_SJ_NS1C_6fusion15FusionCallbacksIS1G_NS1K_17LinearCombinationISI_fSI_fLNS_15FloatRoundStyleE2EEESH_S1J_JEEENS4_5SM1004TMEM4LOAD26SM100_TMEM_LOAD_32dp32b16xESZ_NS10_INS11_ILi1ELi4ELi3EEES14_NSS_INS5_IJS15_NSA_ILi16EEEEEENS5_IJS1V_SB_EEEEEEENS4_39AutoVectorizingCopyWithAssumedAlignmentILi128EEENS4_14SM90_TMA_STOREES1Z_S21_S21_EEEvvEEEEvNT_6ParamsE,"a",@progbits
	.sectionflags	@""
	.align	4
.nv.constant0._ZN7cutlass13device_kernelINS_4gemm6kernel13GemmUniversalIN4cute5tupleIJiiiiEEENS1_10collective13CollectiveMmaINS1_35MainloopSm100TmaUmmaWarpSpecializedILi7ELi2ELi4ENS5_IJNS4_1CILi1EEESB_SB_EEEEENS5_IJNSA_ILi128EEENSA_ILi80EEENSA_ILi64EEEEEENS_10bfloat16_tENS5_IJlSB_lEEESI_SJ_NS4_8TiledMMAINS4_8MMA_AtomIJNS4_20SM100_MMA_F16BF16_SSISI_SI_fLi128ELi80ELNS4_4UMMA5MajorE0ELSO_0ELNSN_7ScaleInE0ELSP_0EEEEEENS4_6LayoutISC_NS5_IJNSA_ILi0EEEST_ST_EEEEENS5_IJNS4_10UnderscoreESW_SW_EEEEENS4_13SM90_TMA_LOADENS4_14ComposedLayoutINS4_7SwizzleILi3ELi4ELi3EEENS4_18smem_ptr_flag_bitsILi16EEENSS_INS5_IJNSA_ILi8EEESG_EEENS5_IJSG_SB_EEEEEEEvNS4_8identityESZ_S19_vS1A_EENS_8epilogue10collective18CollectiveEpilogueINS1C_23Sm100TmaWarpSpecializedILi2ELi1ELi80ELb1ELb0EEEJSH_NS5_IJNSS_ISE_SB_EENSS_ISF_SB_EEEEESI_SJ_SI_SJ_NS1C_6fusion15FusionCallbacksIS1G_NS1K_17LinearCombinationISI_fSI_fLNS_15FloatRoundStyleE2EEESH_S1J_JEEENS4_5SM1004TMEM4LOAD26SM100_TMEM_LOAD_32dp32b16xESZ_NS10_INS11_ILi1ELi4ELi3EEES14_NSS_INS5_IJS15_NSA_ILi16EEEEEENS5_IJS1V_SB_EEEEEEENS4_39AutoVectorizingCopyWithAssumedAlignmentILi128EEENS4_14SM90_TMA_STOREES1Z_S21_S21_EEEvvEEEEvNT_6ParamsE:
	.zero		2944


//--------------------- SYMBOLS --------------------------

	.type		.nv.reservedSmem.offset0,@object
	.size		.nv.reservedSmem.offset0,0x4
	.type		.nv.reservedSmem.cap,@object
	.size		.nv.reservedSmem.cap,0x4
	.type		__assertfail,@function
